//
// Generated by NVIDIA NVVM Compiler
//
// Compiler Build ID: CL-36424714
// Cuda compilation tools, release 13.0, V13.0.88
// Based on NVVM 20.0.0
//

.version 9.0
.target sm_100
.address_size 64

	// .globl	_Z6matmulPfS_S_iii
.global .align 4 .b8 precalc_xorwow_matrix[102400];
.global .align 4 .b8 precalc_xorwow_offset_matrix[102400];
.global .align 4 .b8 mrg32k3aM1[2304];
.global .align 4 .b8 mrg32k3aM2[2304];
.global .align 4 .b8 mrg32k3aM1SubSeq[2016];
.global .align 4 .b8 mrg32k3aM2SubSeq[2016];
.global .align 4 .b8 mrg32k3aM1Seq[2304];
.global .align 4 .b8 mrg32k3aM2Seq[2304];
.const .align 8 .b8 __cr_lgamma_table[72];
.extern .shared .align 16 .b8 s_mem[];

.visible .entry _Z6matmulPfS_S_iii(
	.param .u64 .ptr .align 1 _Z6matmulPfS_S_iii_param_0,
	.param .u64 .ptr .align 1 _Z6matmulPfS_S_iii_param_1,
	.param .u64 .ptr .align 1 _Z6matmulPfS_S_iii_param_2,
	.param .u32 _Z6matmulPfS_S_iii_param_3,
	.param .u32 _Z6matmulPfS_S_iii_param_4,
	.param .u32 _Z6matmulPfS_S_iii_param_5
)
{
	.reg .pred 	%p<13>;
	.reg .b32 	%r<41>;
	.reg .b32 	%f<68>;
	.reg .b64 	%rd<53>;

	ld.param.u64 	%rd7, [_Z6matmulPfS_S_iii_param_0];
	ld.param.u64 	%rd8, [_Z6matmulPfS_S_iii_param_1];
	ld.param.u64 	%rd6, [_Z6matmulPfS_S_iii_param_2];
	ld.param.u32 	%r20, [_Z6matmulPfS_S_iii_param_3];
	ld.param.u32 	%r18, [_Z6matmulPfS_S_iii_param_4];
	ld.param.u32 	%r19, [_Z6matmulPfS_S_iii_param_5];
	cvta.to.global.u64 	%rd1, %rd8;
	cvta.to.global.u64 	%rd2, %rd7;
	mov.u32 	%r21, %ctaid.y;
	mov.u32 	%r22, %ntid.y;
	mov.u32 	%r23, %tid.y;
	mad.lo.s32 	%r1, %r21, %r22, %r23;
	mov.u32 	%r24, %ctaid.x;
	mov.u32 	%r25, %ntid.x;
	mov.u32 	%r26, %tid.x;
	mad.lo.s32 	%r2, %r24, %r25, %r26;
	setp.ge.s32 	%p1, %r1, %r20;
	setp.ge.s32 	%p2, %r2, %r19;
	or.pred  	%p3, %p1, %p2;
	@%p3 bra 	$L__BB0_14;
	setp.lt.s32 	%p4, %r18, 1;
	mov.f32 	%f67, 0f00000000;
	@%p4 bra 	$L__BB0_13;
	mul.lo.s32 	%r3, %r18, %r1;
	and.b32  	%r4, %r18, 7;
	setp.lt.u32 	%p5, %r18, 8;
	mov.f32 	%f67, 0f00000000;
	mov.b32 	%r39, 0;
	@%p5 bra 	$L__BB0_5;
	and.b32  	%r39, %r18, 2147483640;
	neg.s32 	%r37, %r39;
	shl.b32 	%r7, %r19, 3;
	mul.wide.u32 	%rd9, %r3, 4;
	add.s64 	%rd10, %rd9, %rd2;
	add.s64 	%rd52, %rd10, 16;
	mov.f32 	%f67, 0f00000000;
	mul.wide.s32 	%rd13, %r19, 4;
	mov.u32 	%r36, %r2;
$L__BB0_4:
	.pragma "nounroll";
	ld.global.f32 	%f17, [%rd52+-16];
	mul.wide.s32 	%rd11, %r36, 4;
	add.s64 	%rd12, %rd1, %rd11;
	ld.global.f32 	%f18, [%rd12];
	fma.rn.f32 	%f19, %f17, %f18, %f67;
	ld.global.f32 	%f20, [%rd52+-12];
	add.s64 	%rd14, %rd12, %rd13;
	ld.global.f32 	%f21, [%rd14];
	fma.rn.f32 	%f22, %f20, %f21, %f19;
	ld.global.f32 	%f23, [%rd52+-8];
	add.s64 	%rd15, %rd14, %rd13;
	ld.global.f32 	%f24, [%rd15];
	fma.rn.f32 	%f25, %f23, %f24, %f22;
	ld.global.f32 	%f26, [%rd52+-4];
	add.s64 	%rd16, %rd15, %rd13;
	ld.global.f32 	%f27, [%rd16];
	fma.rn.f32 	%f28, %f26, %f27, %f25;
	ld.global.f32 	%f29, [%rd52];
	add.s64 	%rd17, %rd16, %rd13;
	ld.global.f32 	%f30, [%rd17];
	fma.rn.f32 	%f31, %f29, %f30, %f28;
	ld.global.f32 	%f32, [%rd52+4];
	add.s64 	%rd18, %rd17, %rd13;
	ld.global.f32 	%f33, [%rd18];
	fma.rn.f32 	%f34, %f32, %f33, %f31;
	ld.global.f32 	%f35, [%rd52+8];
	add.s64 	%rd19, %rd18, %rd13;
	ld.global.f32 	%f36, [%rd19];
	fma.rn.f32 	%f37, %f35, %f36, %f34;
	ld.global.f32 	%f38, [%rd52+12];
	add.s64 	%rd20, %rd19, %rd13;
	ld.global.f32 	%f39, [%rd20];
	fma.rn.f32 	%f67, %f38, %f39, %f37;
	add.s32 	%r37, %r37, 8;
	add.s32 	%r36, %r36, %r7;
	add.s64 	%rd52, %rd52, 32;
	setp.ne.s32 	%p6, %r37, 0;
	@%p6 bra 	$L__BB0_4;
$L__BB0_5:
	setp.eq.s32 	%p7, %r4, 0;
	@%p7 bra 	$L__BB0_13;
	and.b32  	%r13, %r18, 3;
	setp.lt.u32 	%p8, %r4, 4;
	@%p8 bra 	$L__BB0_8;
	add.s32 	%r28, %r39, %r3;
	mul.wide.u32 	%rd21, %r28, 4;
	add.s64 	%rd22, %rd2, %rd21;
	ld.global.f32 	%f41, [%rd22];
	mad.lo.s32 	%r29, %r39, %r19, %r2;
	mul.wide.s32 	%rd23, %r29, 4;
	add.s64 	%rd24, %rd1, %rd23;
	ld.global.f32 	%f42, [%rd24];
	fma.rn.f32 	%f43, %f41, %f42, %f67;
	cvt.u64.u32 	%rd25, %r3;
	cvt.u64.u32 	%rd26, %r39;
	add.s64 	%rd27, %rd26, %rd25;
	shl.b64 	%rd28, %rd27, 2;
	add.s64 	%rd29, %rd2, %rd28;
	ld.global.f32 	%f44, [%rd29+4];
	mul.wide.s32 	%rd30, %r19, 4;
	add.s64 	%rd31, %rd24, %rd30;
	ld.global.f32 	%f45, [%rd31];
	fma.rn.f32 	%f46, %f44, %f45, %f43;
	ld.global.f32 	%f47, [%rd29+8];
	add.s64 	%rd32, %rd31, %rd30;
	ld.global.f32 	%f48, [%rd32];
	fma.rn.f32 	%f49, %f47, %f48, %f46;
	ld.global.f32 	%f50, [%rd29+12];
	add.s64 	%rd33, %rd32, %rd30;
	ld.global.f32 	%f51, [%rd33];
	fma.rn.f32 	%f67, %f50, %f51, %f49;
	add.s32 	%r39, %r39, 4;
$L__BB0_8:
	setp.eq.s32 	%p9, %r13, 0;
	@%p9 bra 	$L__BB0_13;
	setp.eq.s32 	%p10, %r13, 1;
	@%p10 bra 	$L__BB0_11;
	add.s32 	%r30, %r39, %r3;
	mul.wide.u32 	%rd34, %r30, 4;
	add.s64 	%rd35, %rd2, %rd34;
	ld.global.f32 	%f53, [%rd35];
	mad.lo.s32 	%r31, %r39, %r19, %r2;
	mul.wide.s32 	%rd36, %r31, 4;
	add.s64 	%rd37, %rd1, %rd36;
	ld.global.f32 	%f54, [%rd37];
	fma.rn.f32 	%f55, %f53, %f54, %f67;
	cvt.u64.u32 	%rd38, %r3;
	cvt.u64.u32 	%rd39, %r39;
	add.s64 	%rd40, %rd39, %rd38;
	shl.b64 	%rd41, %rd40, 2;
	add.s64 	%rd42, %rd2, %rd41;
	ld.global.f32 	%f56, [%rd42+4];
	mul.wide.s32 	%rd43, %r19, 4;
	add.s64 	%rd44, %rd37, %rd43;
	ld.global.f32 	%f57, [%rd44];
	fma.rn.f32 	%f67, %f56, %f57, %f55;
	add.s32 	%r39, %r39, 2;
$L__BB0_11:
	and.b32  	%r32, %r18, 1;
	setp.eq.b32 	%p11, %r32, 1;
	not.pred 	%p12, %p11;
	@%p12 bra 	$L__BB0_13;
	add.s32 	%r33, %r39, %r3;
	mul.wide.u32 	%rd45, %r33, 4;
	add.s64 	%rd46, %rd2, %rd45;
	ld.global.f32 	%f58, [%rd46];
	mad.lo.s32 	%r34, %r39, %r19, %r2;
	mul.wide.s32 	%rd47, %r34, 4;
	add.s64 	%rd48, %rd1, %rd47;
	ld.global.f32 	%f59, [%rd48];
	fma.rn.f32 	%f67, %f58, %f59, %f67;
$L__BB0_13:
	mad.lo.s32 	%r35, %r19, %r1, %r2;
	cvta.to.global.u64 	%rd49, %rd6;
	mul.wide.s32 	%rd50, %r35, 4;
	add.s64 	%rd51, %rd49, %rd50;
	st.global.f32 	[%rd51], %f67;
$L__BB0_14:
	ret;

}
	// .globl	_Z9attentionPfS_S_S_ii
.visible .entry _Z9attentionPfS_S_S_ii(
	.param .u64 .ptr .align 1 _Z9attentionPfS_S_S_ii_param_0,
	.param .u64 .ptr .align 1 _Z9attentionPfS_S_S_ii_param_1,
	.param .u64 .ptr .align 1 _Z9attentionPfS_S_S_ii_param_2,
	.param .u64 .ptr .align 1 _Z9attentionPfS_S_S_ii_param_3,
	.param .u32 _Z9attentionPfS_S_S_ii_param_4,
	.param .u32 _Z9attentionPfS_S_S_ii_param_5
)
{
	.reg .pred 	%p<46>;
	.reg .b32 	%r<243>;
	.reg .b32 	%f<404>;
	.reg .b64 	%rd<87>;

	ld.param.u64 	%rd5, [_Z9attentionPfS_S_S_ii_param_0];
	ld.param.u64 	%rd6, [_Z9attentionPfS_S_S_ii_param_1];
	ld.param.u64 	%rd7, [_Z9attentionPfS_S_S_ii_param_2];
	ld.param.u64 	%rd4, [_Z9attentionPfS_S_S_ii_param_3];
	ld.param.u32 	%r105, [_Z9attentionPfS_S_S_ii_param_4];
	ld.param.u32 	%r106, [_Z9attentionPfS_S_S_ii_param_5];
	cvta.to.global.u64 	%rd1, %rd6;
	cvta.to.global.u64 	%rd2, %rd5;
	cvta.to.global.u64 	%rd3, %rd7;
	mov.u32 	%r107, %ctaid.y;
	mov.u32 	%r108, %ntid.y;
	mov.u32 	%r109, %tid.y;
	mad.lo.s32 	%r1, %r107, %r108, %r109;
	mov.u32 	%r110, %ctaid.x;
	mov.u32 	%r111, %ntid.x;
	mov.u32 	%r112, %tid.x;
	mad.lo.s32 	%r2, %r110, %r111, %r112;
	mul.lo.s32 	%r3, %r105, %r105;
	max.s32 	%r113, %r1, %r2;
	setp.ge.s32 	%p1, %r113, %r105;
	@%p1 bra 	$L__BB1_14;
	setp.lt.s32 	%p2, %r106, 1;
	mov.f32 	%f379, 0f00000000;
	@%p2 bra 	$L__BB1_13;
	mul.lo.s32 	%r4, %r106, %r1;
	add.s32 	%r115, %r106, -1;
	and.b32  	%r5, %r106, 7;
	setp.lt.u32 	%p3, %r115, 7;
	mov.f32 	%f379, 0f00000000;
	mov.b32 	%r214, 0;
	@%p3 bra 	$L__BB1_5;
	and.b32  	%r214, %r106, 2147483640;
	neg.s32 	%r212, %r214;
	shl.b32 	%r8, %r105, 3;
	mov.f32 	%f379, 0f00000000;
	mul.wide.s32 	%rd12, %r105, 4;
	mov.u32 	%r210, %r4;
	mov.u32 	%r211, %r2;
$L__BB1_4:
	.pragma "nounroll";
	mul.wide.u32 	%rd8, %r210, 4;
	add.s64 	%rd9, %rd2, %rd8;
	ld.global.f32 	%f53, [%rd9];
	mul.wide.s32 	%rd10, %r211, 4;
	add.s64 	%rd11, %rd1, %rd10;
	ld.global.f32 	%f54, [%rd11];
	fma.rn.f32 	%f55, %f53, %f54, %f379;
	ld.global.f32 	%f56, [%rd9+4];
	add.s64 	%rd13, %rd11, %rd12;
	ld.global.f32 	%f57, [%rd13];
	fma.rn.f32 	%f58, %f56, %f57, %f55;
	ld.global.f32 	%f59, [%rd9+8];
	add.s64 	%rd14, %rd13, %rd12;
	ld.global.f32 	%f60, [%rd14];
	fma.rn.f32 	%f61, %f59, %f60, %f58;
	ld.global.f32 	%f62, [%rd9+12];
	add.s64 	%rd15, %rd14, %rd12;
	ld.global.f32 	%f63, [%rd15];
	fma.rn.f32 	%f64, %f62, %f63, %f61;
	ld.global.f32 	%f65, [%rd9+16];
	add.s64 	%rd16, %rd15, %rd12;
	ld.global.f32 	%f66, [%rd16];
	fma.rn.f32 	%f67, %f65, %f66, %f64;
	ld.global.f32 	%f68, [%rd9+20];
	add.s64 	%rd17, %rd16, %rd12;
	ld.global.f32 	%f69, [%rd17];
	fma.rn.f32 	%f70, %f68, %f69, %f67;
	ld.global.f32 	%f71, [%rd9+24];
	add.s64 	%rd18, %rd17, %rd12;
	ld.global.f32 	%f72, [%rd18];
	fma.rn.f32 	%f73, %f71, %f72, %f70;
	ld.global.f32 	%f74, [%rd9+28];
	add.s64 	%rd19, %rd18, %rd12;
	ld.global.f32 	%f75, [%rd19];
	fma.rn.f32 	%f379, %f74, %f75, %f73;
	add.s32 	%r212, %r212, 8;
	add.s32 	%r211, %r211, %r8;
	add.s32 	%r210, %r210, 8;
	setp.ne.s32 	%p4, %r212, 0;
	@%p4 bra 	$L__BB1_4;
$L__BB1_5:
	setp.eq.s32 	%p5, %r5, 0;
	@%p5 bra 	$L__BB1_13;
	and.b32  	%r16, %r106, 3;
	setp.lt.u32 	%p6, %r5, 4;
	@%p6 bra 	$L__BB1_8;
	add.s32 	%r116, %r214, %r4;
	mul.wide.u32 	%rd20, %r116, 4;
	add.s64 	%rd21, %rd2, %rd20;
	ld.global.f32 	%f77, [%rd21];
	mad.lo.s32 	%r117, %r214, %r105, %r2;
	mul.wide.s32 	%rd22, %r117, 4;
	add.s64 	%rd23, %rd1, %rd22;
	ld.global.f32 	%f78, [%rd23];
	fma.rn.f32 	%f79, %f77, %f78, %f379;
	cvt.u64.u32 	%rd24, %r4;
	cvt.u64.u32 	%rd25, %r214;
	add.s64 	%rd26, %rd25, %rd24;
	shl.b64 	%rd27, %rd26, 2;
	add.s64 	%rd28, %rd2, %rd27;
	ld.global.f32 	%f80, [%rd28+4];
	mul.wide.s32 	%rd29, %r105, 4;
	add.s64 	%rd30, %rd23, %rd29;
	ld.global.f32 	%f81, [%rd30];
	fma.rn.f32 	%f82, %f80, %f81, %f79;
	ld.global.f32 	%f83, [%rd28+8];
	add.s64 	%rd31, %rd30, %rd29;
	ld.global.f32 	%f84, [%rd31];
	fma.rn.f32 	%f85, %f83, %f84, %f82;
	ld.global.f32 	%f86, [%rd28+12];
	add.s64 	%rd32, %rd31, %rd29;
	ld.global.f32 	%f87, [%rd32];
	fma.rn.f32 	%f379, %f86, %f87, %f85;
	add.s32 	%r214, %r214, 4;
$L__BB1_8:
	setp.eq.s32 	%p7, %r16, 0;
	@%p7 bra 	$L__BB1_13;
	setp.eq.s32 	%p8, %r16, 1;
	@%p8 bra 	$L__BB1_11;
	add.s32 	%r118, %r214, %r4;
	mul.wide.u32 	%rd33, %r118, 4;
	add.s64 	%rd34, %rd2, %rd33;
	ld.global.f32 	%f89, [%rd34];
	mad.lo.s32 	%r119, %r214, %r105, %r2;
	mul.wide.s32 	%rd35, %r119, 4;
	add.s64 	%rd36, %rd1, %rd35;
	ld.global.f32 	%f90, [%rd36];
	fma.rn.f32 	%f91, %f89, %f90, %f379;
	cvt.u64.u32 	%rd37, %r4;
	cvt.u64.u32 	%rd38, %r214;
	add.s64 	%rd39, %rd38, %rd37;
	shl.b64 	%rd40, %rd39, 2;
	add.s64 	%rd41, %rd2, %rd40;
	ld.global.f32 	%f92, [%rd41+4];
	mul.wide.s32 	%rd42, %r105, 4;
	add.s64 	%rd43, %rd36, %rd42;
	ld.global.f32 	%f93, [%rd43];
	fma.rn.f32 	%f379, %f92, %f93, %f91;
	add.s32 	%r214, %r214, 2;
$L__BB1_11:
	and.b32  	%r120, %r106, 1;
	setp.eq.b32 	%p9, %r120, 1;
	not.pred 	%p10, %p9;
	@%p10 bra 	$L__BB1_13;
	add.s32 	%r121, %r214, %r4;
	mul.wide.u32 	%rd44, %r121, 4;
	add.s64 	%rd45, %rd2, %rd44;
	ld.global.f32 	%f94, [%rd45];
	mad.lo.s32 	%r122, %r214, %r105, %r2;
	mul.wide.s32 	%rd46, %r122, 4;
	add.s64 	%rd47, %rd1, %rd46;
	ld.global.f32 	%f95, [%rd47];
	fma.rn.f32 	%f379, %f94, %f95, %f379;
$L__BB1_13:
	cvt.rn.f32.s32 	%f96, %r106;
	sqrt.rn.f32 	%f97, %f96;
	div.rn.f32 	%f98, %f379, %f97;
	mad.lo.s32 	%r123, %r105, %r1, %r2;
	shl.b32 	%r124, %r123, 2;
	mov.u32 	%r125, s_mem;
	add.s32 	%r126, %r125, %r124;
	st.shared.f32 	[%r126], %f98;
$L__BB1_14:
	shl.b32 	%r127, %r3, 2;
	mov.u32 	%r128, s_mem;
	add.s32 	%r21, %r128, %r127;
	setp.ge.s32 	%p11, %r1, %r105;
	bar.sync 	0;
	@%p11 bra 	$L__BB1_48;
	mul.lo.s32 	%r22, %r105, %r1;
	shl.b32 	%r129, %r22, 2;
	add.s32 	%r23, %r128, %r129;
	ld.shared.f32 	%f387, [%r23];
	setp.lt.u32 	%p12, %r105, 2;
	@%p12 bra 	$L__BB1_29;
	add.s32 	%r24, %r105, -1;
	add.s32 	%r132, %r105, -2;
	and.b32  	%r25, %r24, 15;
	setp.lt.u32 	%p13, %r132, 15;
	mov.b32 	%r217, 1;
	@%p13 bra 	$L__BB1_20;
	and.b32  	%r134, %r24, -16;
	neg.s32 	%r223, %r134;
	add.s32 	%r137, %r129, %r128;
	add.s32 	%r221, %r137, 32;
	mov.b32 	%r222, 0;
$L__BB1_18:
	.pragma "nounroll";
	ld.shared.f32 	%f100, [%r221+-28];
	max.f32 	%f101, %f387, %f100;
	ld.shared.f32 	%f102, [%r221+-24];
	max.f32 	%f103, %f101, %f102;
	ld.shared.f32 	%f104, [%r221+-20];
	max.f32 	%f105, %f103, %f104;
	ld.shared.f32 	%f106, [%r221+-16];
	max.f32 	%f107, %f105, %f106;
	ld.shared.f32 	%f108, [%r221+-12];
	max.f32 	%f109, %f107, %f108;
	ld.shared.f32 	%f110, [%r221+-8];
	max.f32 	%f111, %f109, %f110;
	ld.shared.f32 	%f112, [%r221+-4];
	max.f32 	%f113, %f111, %f112;
	ld.shared.f32 	%f114, [%r221];
	max.f32 	%f115, %f113, %f114;
	ld.shared.f32 	%f116, [%r221+4];
	max.f32 	%f117, %f115, %f116;
	ld.shared.f32 	%f118, [%r221+8];
	max.f32 	%f119, %f117, %f118;
	ld.shared.f32 	%f120, [%r221+12];
	max.f32 	%f121, %f119, %f120;
	ld.shared.f32 	%f122, [%r221+16];
	max.f32 	%f123, %f121, %f122;
	ld.shared.f32 	%f124, [%r221+20];
	max.f32 	%f125, %f123, %f124;
	ld.shared.f32 	%f126, [%r221+24];
	max.f32 	%f127, %f125, %f126;
	ld.shared.f32 	%f128, [%r221+28];
	max.f32 	%f129, %f127, %f128;
	ld.shared.f32 	%f130, [%r221+32];
	max.f32 	%f387, %f129, %f130;
	add.s32 	%r223, %r223, 16;
	add.s32 	%r222, %r222, 16;
	add.s32 	%r221, %r221, 64;
	setp.eq.s32 	%p14, %r223, 0;
	@%p14 bra 	$L__BB1_19;
	bra.uni 	$L__BB1_18;
$L__BB1_19:
	add.s32 	%r217, %r222, 1;
$L__BB1_20:
	setp.eq.s32 	%p15, %r25, 0;
	@%p15 bra 	$L__BB1_29;
	and.b32  	%r30, %r24, 7;
	setp.lt.u32 	%p16, %r25, 8;
	@%p16 bra 	$L__BB1_23;
	shl.b32 	%r138, %r217, 2;
	add.s32 	%r139, %r23, %r138;
	ld.shared.f32 	%f132, [%r139];
	max.f32 	%f133, %f387, %f132;
	ld.shared.f32 	%f134, [%r139+4];
	max.f32 	%f135, %f133, %f134;
	ld.shared.f32 	%f136, [%r139+8];
	max.f32 	%f137, %f135, %f136;
	ld.shared.f32 	%f138, [%r139+12];
	max.f32 	%f139, %f137, %f138;
	ld.shared.f32 	%f140, [%r139+16];
	max.f32 	%f141, %f139, %f140;
	ld.shared.f32 	%f142, [%r139+20];
	max.f32 	%f143, %f141, %f142;
	ld.shared.f32 	%f144, [%r139+24];
	max.f32 	%f145, %f143, %f144;
	ld.shared.f32 	%f146, [%r139+28];
	max.f32 	%f387, %f145, %f146;
	add.s32 	%r217, %r217, 8;
$L__BB1_23:
	setp.eq.s32 	%p17, %r30, 0;
	@%p17 bra 	$L__BB1_29;
	and.b32  	%r33, %r24, 3;
	setp.lt.u32 	%p18, %r30, 4;
	@%p18 bra 	$L__BB1_26;
	shl.b32 	%r140, %r217, 2;
	add.s32 	%r141, %r23, %r140;
	ld.shared.f32 	%f148, [%r141];
	max.f32 	%f149, %f387, %f148;
	ld.shared.f32 	%f150, [%r141+4];
	max.f32 	%f151, %f149, %f150;
	ld.shared.f32 	%f152, [%r141+8];
	max.f32 	%f153, %f151, %f152;
	ld.shared.f32 	%f154, [%r141+12];
	max.f32 	%f387, %f153, %f154;
	add.s32 	%r217, %r217, 4;
$L__BB1_26:
	setp.eq.s32 	%p19, %r33, 0;
	@%p19 bra 	$L__BB1_29;
	shl.b32 	%r143, %r217, 2;
	add.s32 	%r144, %r129, %r143;
	add.s32 	%r220, %r128, %r144;
	neg.s32 	%r219, %r33;
$L__BB1_28:
	.pragma "nounroll";
	ld.shared.f32 	%f155, [%r220];
	max.f32 	%f387, %f387, %f155;
	add.s32 	%r220, %r220, 4;
	add.s32 	%r219, %r219, 1;
	setp.ne.s32 	%p20, %r219, 0;
	@%p20 bra 	$L__BB1_28;
$L__BB1_29:
	add.s32 	%r42, %r105, -1;
	and.b32  	%r43, %r105, 3;
	setp.lt.u32 	%p21, %r42, 3;
	mov.f32 	%f393, 0f00000000;
	mov.b32 	%r224, 0;
	@%p21 bra 	$L__BB1_32;
	and.b32  	%r224, %r105, 2147483644;
	neg.s32 	%r228, %r224;
	add.s32 	%r149, %r129, %r128;
	add.s32 	%r227, %r149, 8;
	shl.b32 	%r150, %r105, 2;
	shl.b32 	%r151, %r1, 2;
	add.s32 	%r152, %r150, %r151;
	mad.lo.s32 	%r153, %r105, %r152, %r128;
	add.s32 	%r226, %r153, 8;
	mov.f32 	%f393, 0f00000000;
$L__BB1_31:
	.pragma "nounroll";
	ld.shared.f32 	%f159, [%r227+-8];
	sub.f32 	%f160, %f159, %f387;
	fma.rn.f32 	%f161, %f160, 0f3BBB989D, 0f3F000000;
	cvt.sat.f32.f32 	%f162, %f161;
	mov.f32 	%f163, 0f4B400001;
	mov.f32 	%f164, 0f437C0000;
	fma.rm.f32 	%f165, %f162, %f164, %f163;
	add.f32 	%f166, %f165, 0fCB40007F;
	neg.f32 	%f167, %f166;
	fma.rn.f32 	%f168, %f160, 0f3FB8AA3B, %f167;
	fma.rn.f32 	%f169, %f160, 0f32A57060, %f168;
	mov.b32 	%r154, %f165;
	shl.b32 	%r155, %r154, 23;
	mov.b32 	%f170, %r155;
	ex2.approx.ftz.f32 	%f171, %f169;
	mul.f32 	%f172, %f171, %f170;
	st.shared.f32 	[%r226+-8], %f172;
	add.f32 	%f173, %f393, %f172;
	ld.shared.f32 	%f174, [%r227+-4];
	sub.f32 	%f175, %f174, %f387;
	fma.rn.f32 	%f176, %f175, 0f3BBB989D, 0f3F000000;
	cvt.sat.f32.f32 	%f177, %f176;
	fma.rm.f32 	%f178, %f177, %f164, %f163;
	add.f32 	%f179, %f178, 0fCB40007F;
	neg.f32 	%f180, %f179;
	fma.rn.f32 	%f181, %f175, 0f3FB8AA3B, %f180;
	fma.rn.f32 	%f182, %f175, 0f32A57060, %f181;
	mov.b32 	%r156, %f178;
	shl.b32 	%r157, %r156, 23;
	mov.b32 	%f183, %r157;
	ex2.approx.ftz.f32 	%f184, %f182;
	mul.f32 	%f185, %f184, %f183;
	st.shared.f32 	[%r226+-4], %f185;
	add.f32 	%f186, %f173, %f185;
	ld.shared.f32 	%f187, [%r227];
	sub.f32 	%f188, %f187, %f387;
	fma.rn.f32 	%f189, %f188, 0f3BBB989D, 0f3F000000;
	cvt.sat.f32.f32 	%f190, %f189;
	fma.rm.f32 	%f191, %f190, %f164, %f163;
	add.f32 	%f192, %f191, 0fCB40007F;
	neg.f32 	%f193, %f192;
	fma.rn.f32 	%f194, %f188, 0f3FB8AA3B, %f193;
	fma.rn.f32 	%f195, %f188, 0f32A57060, %f194;
	mov.b32 	%r158, %f191;
	shl.b32 	%r159, %r158, 23;
	mov.b32 	%f196, %r159;
	ex2.approx.ftz.f32 	%f197, %f195;
	mul.f32 	%f198, %f197, %f196;
	st.shared.f32 	[%r226], %f198;
	add.f32 	%f199, %f186, %f198;
	ld.shared.f32 	%f200, [%r227+4];
	sub.f32 	%f201, %f200, %f387;
	fma.rn.f32 	%f202, %f201, 0f3BBB989D, 0f3F000000;
	cvt.sat.f32.f32 	%f203, %f202;
	fma.rm.f32 	%f204, %f203, %f164, %f163;
	add.f32 	%f205, %f204, 0fCB40007F;
	neg.f32 	%f206, %f205;
	fma.rn.f32 	%f207, %f201, 0f3FB8AA3B, %f206;
	fma.rn.f32 	%f208, %f201, 0f32A57060, %f207;
	mov.b32 	%r160, %f204;
	shl.b32 	%r161, %r160, 23;
	mov.b32 	%f209, %r161;
	ex2.approx.ftz.f32 	%f210, %f208;
	mul.f32 	%f211, %f210, %f209;
	st.shared.f32 	[%r226+4], %f211;
	add.f32 	%f393, %f199, %f211;
	add.s32 	%r228, %r228, 4;
	add.s32 	%r227, %r227, 16;
	add.s32 	%r226, %r226, 16;
	setp.eq.s32 	%p22, %r228, 0;
	@%p22 bra 	$L__BB1_32;
	bra.uni 	$L__BB1_31;
$L__BB1_32:
	add.s32 	%r55, %r21, %r129;
	setp.eq.s32 	%p23, %r43, 0;
	@%p23 bra 	$L__BB1_37;
	setp.eq.s32 	%p24, %r43, 1;
	@%p24 bra 	$L__BB1_35;
	shl.b32 	%r163, %r224, 2;
	add.s32 	%r164, %r23, %r163;
	ld.shared.f32 	%f213, [%r164];
	sub.f32 	%f214, %f213, %f387;
	fma.rn.f32 	%f215, %f214, 0f3BBB989D, 0f3F000000;
	cvt.sat.f32.f32 	%f216, %f215;
	mov.f32 	%f217, 0f4B400001;
	mov.f32 	%f218, 0f437C0000;
	fma.rm.f32 	%f219, %f216, %f218, %f217;
	add.f32 	%f220, %f219, 0fCB40007F;
	neg.f32 	%f221, %f220;
	fma.rn.f32 	%f222, %f214, 0f3FB8AA3B, %f221;
	fma.rn.f32 	%f223, %f214, 0f32A57060, %f222;
	mov.b32 	%r165, %f219;
	shl.b32 	%r166, %r165, 23;
	mov.b32 	%f224, %r166;
	ex2.approx.ftz.f32 	%f225, %f223;
	mul.f32 	%f226, %f225, %f224;
	add.s32 	%r167, %r55, %r163;
	st.shared.f32 	[%r167], %f226;
	add.f32 	%f227, %f393, %f226;
	ld.shared.f32 	%f228, [%r164+4];
	sub.f32 	%f229, %f228, %f387;
	fma.rn.f32 	%f230, %f229, 0f3BBB989D, 0f3F000000;
	cvt.sat.f32.f32 	%f231, %f230;
	fma.rm.f32 	%f232, %f231, %f218, %f217;
	add.f32 	%f233, %f232, 0fCB40007F;
	neg.f32 	%f234, %f233;
	fma.rn.f32 	%f235, %f229, 0f3FB8AA3B, %f234;
	fma.rn.f32 	%f236, %f229, 0f32A57060, %f235;
	mov.b32 	%r168, %f232;
	shl.b32 	%r169, %r168, 23;
	mov.b32 	%f237, %r169;
	ex2.approx.ftz.f32 	%f238, %f236;
	mul.f32 	%f239, %f238, %f237;
	st.shared.f32 	[%r167+4], %f239;
	add.f32 	%f393, %f227, %f239;
	add.s32 	%r224, %r224, 2;
$L__BB1_35:
	and.b32  	%r170, %r105, 1;
	setp.eq.b32 	%p25, %r170, 1;
	not.pred 	%p26, %p25;
	@%p26 bra 	$L__BB1_37;
	shl.b32 	%r171, %r224, 2;
	add.s32 	%r172, %r23, %r171;
	ld.shared.f32 	%f240, [%r172];
	sub.f32 	%f241, %f240, %f387;
	fma.rn.f32 	%f242, %f241, 0f3BBB989D, 0f3F000000;
	cvt.sat.f32.f32 	%f243, %f242;
	mov.f32 	%f244, 0f4B400001;
	mov.f32 	%f245, 0f437C0000;
	fma.rm.f32 	%f246, %f243, %f245, %f244;
	add.f32 	%f247, %f246, 0fCB40007F;
	neg.f32 	%f248, %f247;
	fma.rn.f32 	%f249, %f241, 0f3FB8AA3B, %f248;
	fma.rn.f32 	%f250, %f241, 0f32A57060, %f249;
	mov.b32 	%r173, %f246;
	shl.b32 	%r174, %r173, 23;
	mov.b32 	%f251, %r174;
	ex2.approx.ftz.f32 	%f252, %f250;
	mul.f32 	%f253, %f252, %f251;
	add.s32 	%r175, %r55, %r171;
	st.shared.f32 	[%r175], %f253;
	add.f32 	%f393, %f393, %f253;
$L__BB1_37:
	and.b32  	%r58, %r105, 7;
	setp.lt.u32 	%p27, %r42, 7;
	mov.b32 	%r231, 0;
	@%p27 bra 	$L__BB1_40;
	and.b32  	%r231, %r105, 2147483640;
	neg.s32 	%r230, %r231;
	shl.b32 	%r177, %r105, 2;
	shl.b32 	%r178, %r1, 2;
	add.s32 	%r179, %r177, %r178;
	mad.lo.s32 	%r181, %r105, %r179, %r128;
	add.s32 	%r229, %r181, 16;
$L__BB1_39:
	.pragma "nounroll";
	ld.shared.f32 	%f254, [%r229+-16];
	div.rn.f32 	%f255, %f254, %f393;
	st.shared.f32 	[%r229+-16], %f255;
	ld.shared.f32 	%f256, [%r229+-12];
	div.rn.f32 	%f257, %f256, %f393;
	st.shared.f32 	[%r229+-12], %f257;
	ld.shared.f32 	%f258, [%r229+-8];
	div.rn.f32 	%f259, %f258, %f393;
	st.shared.f32 	[%r229+-8], %f259;
	ld.shared.f32 	%f260, [%r229+-4];
	div.rn.f32 	%f261, %f260, %f393;
	st.shared.f32 	[%r229+-4], %f261;
	ld.shared.f32 	%f262, [%r229];
	div.rn.f32 	%f263, %f262, %f393;
	st.shared.f32 	[%r229], %f263;
	ld.shared.f32 	%f264, [%r229+4];
	div.rn.f32 	%f265, %f264, %f393;
	st.shared.f32 	[%r229+4], %f265;
	ld.shared.f32 	%f266, [%r229+8];
	div.rn.f32 	%f267, %f266, %f393;
	st.shared.f32 	[%r229+8], %f267;
	ld.shared.f32 	%f268, [%r229+12];
	div.rn.f32 	%f269, %f268, %f393;
	st.shared.f32 	[%r229+12], %f269;
	add.s32 	%r230, %r230, 8;
	add.s32 	%r229, %r229, 32;
	setp.ne.s32 	%p28, %r230, 0;
	@%p28 bra 	$L__BB1_39;
$L__BB1_40:
	setp.eq.s32 	%p29, %r58, 0;
	@%p29 bra 	$L__BB1_48;
	setp.lt.u32 	%p30, %r58, 4;
	@%p30 bra 	$L__BB1_43;
	shl.b32 	%r182, %r231, 2;
	add.s32 	%r183, %r55, %r182;
	ld.shared.f32 	%f270, [%r183];
	div.rn.f32 	%f271, %f270, %f393;
	st.shared.f32 	[%r183], %f271;
	ld.shared.f32 	%f272, [%r183+4];
	div.rn.f32 	%f273, %f272, %f393;
	st.shared.f32 	[%r183+4], %f273;
	ld.shared.f32 	%f274, [%r183+8];
	div.rn.f32 	%f275, %f274, %f393;
	st.shared.f32 	[%r183+8], %f275;
	ld.shared.f32 	%f276, [%r183+12];
	div.rn.f32 	%f277, %f276, %f393;
	st.shared.f32 	[%r183+12], %f277;
	add.s32 	%r231, %r231, 4;
$L__BB1_43:
	setp.eq.s32 	%p31, %r43, 0;
	@%p31 bra 	$L__BB1_48;
	setp.eq.s32 	%p32, %r43, 1;
	@%p32 bra 	$L__BB1_46;
	shl.b32 	%r184, %r231, 2;
	add.s32 	%r185, %r55, %r184;
	ld.shared.f32 	%f278, [%r185];
	div.rn.f32 	%f279, %f278, %f393;
	st.shared.f32 	[%r185], %f279;
	ld.shared.f32 	%f280, [%r185+4];
	div.rn.f32 	%f281, %f280, %f393;
	st.shared.f32 	[%r185+4], %f281;
	add.s32 	%r231, %r231, 2;
$L__BB1_46:
	and.b32  	%r186, %r105, 1;
	setp.eq.b32 	%p33, %r186, 1;
	not.pred 	%p34, %p33;
	@%p34 bra 	$L__BB1_48;
	shl.b32 	%r187, %r231, 2;
	add.s32 	%r188, %r55, %r187;
	ld.shared.f32 	%f282, [%r188];
	div.rn.f32 	%f283, %f282, %f393;
	st.shared.f32 	[%r188], %f283;
$L__BB1_48:
	setp.ge.s32 	%p35, %r1, %r105;
	bar.sync 	0;
	setp.ge.s32 	%p36, %r2, %r106;
	or.pred  	%p37, %p35, %p36;
	@%p37 bra 	$L__BB1_62;
	mul.lo.s32 	%r77, %r105, %r1;
	add.s32 	%r190, %r105, -1;
	and.b32  	%r78, %r105, 15;
	setp.lt.u32 	%p38, %r190, 15;
	mov.f32 	%f403, 0f00000000;
	mov.b32 	%r238, 0;
	@%p38 bra 	$L__BB1_52;
	and.b32  	%r238, %r105, 2147483632;
	neg.s32 	%r236, %r238;
	shl.b32 	%r81, %r106, 4;
	shl.b32 	%r191, %r105, 2;
	shl.b32 	%r192, %r1, 2;
	add.s32 	%r193, %r191, %r192;
	mad.lo.s32 	%r195, %r105, %r193, %r128;
	add.s32 	%r234, %r195, 32;
	mov.f32 	%f403, 0f00000000;
	mul.wide.s32 	%rd50, %r106, 4;
	mov.u32 	%r235, %r2;
$L__BB1_51:
	.pragma "nounroll";
	ld.shared.f32 	%f287, [%r234+-32];
	mul.wide.s32 	%rd48, %r235, 4;
	add.s64 	%rd49, %rd3, %rd48;
	ld.global.f32 	%f288, [%rd49];
	fma.rn.f32 	%f289, %f287, %f288, %f403;
	ld.shared.f32 	%f290, [%r234+-28];
	add.s64 	%rd51, %rd49, %rd50;
	ld.global.f32 	%f291, [%rd51];
	fma.rn.f32 	%f292, %f290, %f291, %f289;
	ld.shared.f32 	%f293, [%r234+-24];
	add.s64 	%rd52, %rd51, %rd50;
	ld.global.f32 	%f294, [%rd52];
	fma.rn.f32 	%f295, %f293, %f294, %f292;
	ld.shared.f32 	%f296, [%r234+-20];
	add.s64 	%rd53, %rd52, %rd50;
	ld.global.f32 	%f297, [%rd53];
	fma.rn.f32 	%f298, %f296, %f297, %f295;
	ld.shared.f32 	%f299, [%r234+-16];
	add.s64 	%rd54, %rd53, %rd50;
	ld.global.f32 	%f300, [%rd54];
	fma.rn.f32 	%f301, %f299, %f300, %f298;
	ld.shared.f32 	%f302, [%r234+-12];
	add.s64 	%rd55, %rd54, %rd50;
	ld.global.f32 	%f303, [%rd55];
	fma.rn.f32 	%f304, %f302, %f303, %f301;
	ld.shared.f32 	%f305, [%r234+-8];
	add.s64 	%rd56, %rd55, %rd50;
	ld.global.f32 	%f306, [%rd56];
	fma.rn.f32 	%f307, %f305, %f306, %f304;
	ld.shared.f32 	%f308, [%r234+-4];
	add.s64 	%rd57, %rd56, %rd50;
	ld.global.f32 	%f309, [%rd57];
	fma.rn.f32 	%f310, %f308, %f309, %f307;
	ld.shared.f32 	%f311, [%r234];
	add.s64 	%rd58, %rd57, %rd50;
	ld.global.f32 	%f312, [%rd58];
	fma.rn.f32 	%f313, %f311, %f312, %f310;
	ld.shared.f32 	%f314, [%r234+4];
	add.s64 	%rd59, %rd58, %rd50;
	ld.global.f32 	%f315, [%rd59];
	fma.rn.f32 	%f316, %f314, %f315, %f313;
	ld.shared.f32 	%f317, [%r234+8];
	add.s64 	%rd60, %rd59, %rd50;
	ld.global.f32 	%f318, [%rd60];
	fma.rn.f32 	%f319, %f317, %f318, %f316;
	ld.shared.f32 	%f320, [%r234+12];
	add.s64 	%rd61, %rd60, %rd50;
	ld.global.f32 	%f321, [%rd61];
	fma.rn.f32 	%f322, %f320, %f321, %f319;
	ld.shared.f32 	%f323, [%r234+16];
	add.s64 	%rd62, %rd61, %rd50;
	ld.global.f32 	%f324, [%rd62];
	fma.rn.f32 	%f325, %f323, %f324, %f322;
	ld.shared.f32 	%f326, [%r234+20];
	add.s64 	%rd63, %rd62, %rd50;
	ld.global.f32 	%f327, [%rd63];
	fma.rn.f32 	%f328, %f326, %f327, %f325;
	ld.shared.f32 	%f329, [%r234+24];
	add.s64 	%rd64, %rd63, %rd50;
	ld.global.f32 	%f330, [%rd64];
	fma.rn.f32 	%f331, %f329, %f330, %f328;
	ld.shared.f32 	%f332, [%r234+28];
	add.s64 	%rd65, %rd64, %rd50;
	ld.global.f32 	%f333, [%rd65];
	fma.rn.f32 	%f403, %f332, %f333, %f331;
	add.s32 	%r236, %r236, 16;
	add.s32 	%r235, %r235, %r81;
	add.s32 	%r234, %r234, 64;
	setp.ne.s32 	%p39, %r236, 0;
	@%p39 bra 	$L__BB1_51;
$L__BB1_52:
	setp.eq.s32 	%p40, %r78, 0;
	@%p40 bra 	$L__BB1_61;
	and.b32  	%r90, %r105, 7;
	setp.lt.u32 	%p41, %r78, 8;
	@%p41 bra 	$L__BB1_55;
	add.s32 	%r196, %r238, %r77;
	shl.b32 	%r197, %r196, 2;
	add.s32 	%r198, %r21, %r197;
	ld.shared.f32 	%f335, [%r198];
	mad.lo.s32 	%r199, %r238, %r106, %r2;
	mul.wide.s32 	%rd66, %r199, 4;
	add.s64 	%rd67, %rd3, %rd66;
	ld.global.f32 	%f336, [%rd67];
	fma.rn.f32 	%f337, %f335, %f336, %f403;
	ld.shared.f32 	%f338, [%r198+4];
	mul.wide.s32 	%rd68, %r106, 4;
	add.s64 	%rd69, %rd67, %rd68;
	ld.global.f32 	%f339, [%rd69];
	fma.rn.f32 	%f340, %f338, %f339, %f337;
	ld.shared.f32 	%f341, [%r198+8];
	add.s64 	%rd70, %rd69, %rd68;
	ld.global.f32 	%f342, [%rd70];
	fma.rn.f32 	%f343, %f341, %f342, %f340;
	ld.shared.f32 	%f344, [%r198+12];
	add.s64 	%rd71, %rd70, %rd68;
	ld.global.f32 	%f345, [%rd71];
	fma.rn.f32 	%f346, %f344, %f345, %f343;
	ld.shared.f32 	%f347, [%r198+16];
	add.s64 	%rd72, %rd71, %rd68;
	ld.global.f32 	%f348, [%rd72];
	fma.rn.f32 	%f349, %f347, %f348, %f346;
	ld.shared.f32 	%f350, [%r198+20];
	add.s64 	%rd73, %rd72, %rd68;
	ld.global.f32 	%f351, [%rd73];
	fma.rn.f32 	%f352, %f350, %f351, %f349;
	ld.shared.f32 	%f353, [%r198+24];
	add.s64 	%rd74, %rd73, %rd68;
	ld.global.f32 	%f354, [%rd74];
	fma.rn.f32 	%f355, %f353, %f354, %f352;
	ld.shared.f32 	%f356, [%r198+28];
	add.s64 	%rd75, %rd74, %rd68;
	ld.global.f32 	%f357, [%rd75];
	fma.rn.f32 	%f403, %f356, %f357, %f355;
	add.s32 	%r238, %r238, 8;
$L__BB1_55:
	setp.eq.s32 	%p42, %r90, 0;
	@%p42 bra 	$L__BB1_61;
	and.b32  	%r93, %r105, 3;
	setp.lt.u32 	%p43, %r90, 4;
	@%p43 bra 	$L__BB1_58;
	add.s32 	%r200, %r238, %r77;
	shl.b32 	%r201, %r200, 2;
	add.s32 	%r202, %r21, %r201;
	ld.shared.f32 	%f359, [%r202];
	mad.lo.s32 	%r203, %r238, %r106, %r2;
	mul.wide.s32 	%rd76, %r203, 4;
	add.s64 	%rd77, %rd3, %rd76;
	ld.global.f32 	%f360, [%rd77];
	fma.rn.f32 	%f361, %f359, %f360, %f403;
	ld.shared.f32 	%f362, [%r202+4];
	mul.wide.s32 	%rd78, %r106, 4;
	add.s64 	%rd79, %rd77, %rd78;
	ld.global.f32 	%f363, [%rd79];
	fma.rn.f32 	%f364, %f362, %f363, %f361;
	ld.shared.f32 	%f365, [%r202+8];
	add.s64 	%rd80, %rd79, %rd78;
	ld.global.f32 	%f366, [%rd80];
	fma.rn.f32 	%f367, %f365, %f366, %f364;
	ld.shared.f32 	%f368, [%r202+12];
	add.s64 	%rd81, %rd80, %rd78;
	ld.global.f32 	%f369, [%rd81];
	fma.rn.f32 	%f403, %f368, %f369, %f367;
	add.s32 	%r238, %r238, 4;
$L__BB1_58:
	setp.eq.s32 	%p44, %r93, 0;
	@%p44 bra 	$L__BB1_61;
	mad.lo.s32 	%r242, %r238, %r106, %r2;
	add.s32 	%r205, %r238, %r77;
	shl.b32 	%r206, %r205, 2;
	add.s32 	%r207, %r127, %r206;
	add.s32 	%r241, %r128, %r207;
	neg.s32 	%r240, %r93;
$L__BB1_60:
	.pragma "nounroll";
	ld.shared.f32 	%f370, [%r241];
	mul.wide.s32 	%rd82, %r242, 4;
	add.s64 	%rd83, %rd3, %rd82;
	ld.global.f32 	%f371, [%rd83];
	fma.rn.f32 	%f403, %f370, %f371, %f403;
	add.s32 	%r242, %r242, %r106;
	add.s32 	%r241, %r241, 4;
	add.s32 	%r240, %r240, 1;
	setp.ne.s32 	%p45, %r240, 0;
	@%p45 bra 	$L__BB1_60;
$L__BB1_61:
	mad.lo.s32 	%r209, %r106, %r1, %r2;
	cvta.to.global.u64 	%rd84, %rd4;
	mul.wide.s32 	%rd85, %r209, 4;
	add.s64 	%rd86, %rd84, %rd85;
	st.global.f32 	[%rd86], %f403;
$L__BB1_62:
	ret;

}
	// .globl	_Z22initializeRandomMatrixPfiiy
.visible .entry _Z22initializeRandomMatrixPfiiy(
	.param .u64 .ptr .align 1 _Z22initializeRandomMatrixPfiiy_param_0,
	.param .u32 _Z22initializeRandomMatrixPfiiy_param_1,
	.param .u32 _Z22initializeRandomMatrixPfiiy_param_2,
	.param .u64 _Z22initializeRandomMatrixPfiiy_param_3
)
{
	.local .align 8 .b8 	__local_depot2[48];
	.reg .b64 	%SP;
	.reg .b64 	%SPL;
	.reg .pred 	%p<65>;
	.reg .b32 	%r<1224>;
	.reg .b32 	%f<3>;
	.reg .b64 	%rd<30>;

	mov.u64 	%SPL, __local_depot2;
	ld.param.u32 	%r558, [_Z22initializeRandomMatrixPfiiy_param_1];
	ld.param.u32 	%r559, [_Z22initializeRandomMatrixPfiiy_param_2];
	ld.param.u64 	%rd11, [_Z22initializeRandomMatrixPfiiy_param_3];
	mov.u32 	%r560, %ctaid.x;
	mov.u32 	%r1, %ntid.x;
	mov.u32 	%r561, %tid.x;
	mad.lo.s32 	%r931, %r560, %r1, %r561;
	mul.lo.s32 	%r3, %r559, %r558;
	setp.ge.s32 	%p1, %r931, %r3;
	@%p1 bra 	$L__BB2_118;
	add.u64 	%rd1, %SPL, 0;
	cvt.u32.u64 	%r562, %rd11;
	xor.b32  	%r563, %r562, -1429050551;
	mul.lo.s32 	%r564, %r563, 1099087573;
	{ .reg .b32 tmp; mov.b64 {tmp, %r565}, %rd11; }
	xor.b32  	%r566, %r565, -136515619;
	mul.lo.s32 	%r567, %r566, -1703105765;
	add.s32 	%r568, %r564, %r567;
	add.s32 	%r4, %r564, 123456789;
	xor.b32  	%r5, %r564, 362436069;
	add.s32 	%r6, %r567, 521288629;
	xor.b32  	%r7, %r567, 88675123;
	add.s32 	%r8, %r564, 5783321;
	add.s32 	%r9, %r568, 6977678;
	mov.u32 	%r569, %nctaid.x;
	mul.lo.s32 	%r10, %r1, %r569;
$L__BB2_2:
	cvt.s64.s32 	%rd29, %r931;
	st.local.u32 	[%rd1+4], %r4;
	st.local.v2.u32 	[%rd1+8], {%r5, %r6};
	st.local.v2.u32 	[%rd1+16], {%r7, %r8};
	setp.eq.s32 	%p2, %r931, 0;
	mov.u32 	%r950, %r8;
	mov.u32 	%r951, %r7;
	mov.u32 	%r952, %r6;
	mov.u32 	%r953, %r5;
	mov.u32 	%r954, %r4;
	@%p2 bra 	$L__BB2_117;
	mov.b32 	%r937, 0;
	mov.u32 	%r950, %r8;
	mov.u32 	%r951, %r7;
	mov.u32 	%r952, %r6;
	mov.u32 	%r953, %r5;
	mov.u32 	%r954, %r4;
$L__BB2_4:
	mov.u64 	%rd3, %rd29;
	and.b64  	%rd4, %rd3, 3;
	setp.eq.s64 	%p3, %rd4, 0;
	@%p3 bra 	$L__BB2_116;
	mul.wide.u32 	%rd13, %r937, 3200;
	mov.u64 	%rd14, precalc_xorwow_matrix;
	add.s64 	%rd5, %rd14, %rd13;
	mov.b32 	%r950, 0;
	mov.u32 	%r951, %r950;
	mov.u32 	%r952, %r950;
	mov.u32 	%r953, %r950;
	mov.u32 	%r954, %r950;
	mov.u32 	%r943, %r950;
$L__BB2_6:
	mul.wide.u32 	%rd15, %r943, 4;
	add.s64 	%rd16, %rd1, %rd15;
	ld.local.u32 	%r24, [%rd16+4];
	shl.b32 	%r25, %r943, 5;
	mov.b32 	%r949, 0;
$L__BB2_7:
	.pragma "nounroll";
	shr.u32 	%r573, %r24, %r949;
	and.b32  	%r574, %r573, 1;
	setp.eq.b32 	%p4, %r574, 1;
	not.pred 	%p5, %p4;
	add.s32 	%r575, %r25, %r949;
	mul.lo.s32 	%r576, %r575, 5;
	mul.wide.u32 	%rd17, %r576, 4;
	add.s64 	%rd6, %rd5, %rd17;
	@%p5 bra 	$L__BB2_9;
	ld.global.u32 	%r577, [%rd6];
	xor.b32  	%r954, %r954, %r577;
	ld.global.u32 	%r578, [%rd6+4];
	xor.b32  	%r953, %r953, %r578;
	ld.global.u32 	%r579, [%rd6+8];
	xor.b32  	%r952, %r952, %r579;
	ld.global.u32 	%r580, [%rd6+12];
	xor.b32  	%r951, %r951, %r580;
	ld.global.u32 	%r581, [%rd6+16];
	xor.b32  	%r950, %r950, %r581;
$L__BB2_9:
	and.b32  	%r583, %r573, 2;
	setp.eq.s32 	%p6, %r583, 0;
	@%p6 bra 	$L__BB2_11;
	ld.global.u32 	%r584, [%rd6+20];
	xor.b32  	%r954, %r954, %r584;
	ld.global.u32 	%r585, [%rd6+24];
	xor.b32  	%r953, %r953, %r585;
	ld.global.u32 	%r586, [%rd6+28];
	xor.b32  	%r952, %r952, %r586;
	ld.global.u32 	%r587, [%rd6+32];
	xor.b32  	%r951, %r951, %r587;
	ld.global.u32 	%r588, [%rd6+36];
	xor.b32  	%r950, %r950, %r588;
$L__BB2_11:
	and.b32  	%r590, %r573, 4;
	setp.eq.s32 	%p7, %r590, 0;
	@%p7 bra 	$L__BB2_13;
	ld.global.u32 	%r591, [%rd6+40];
	xor.b32  	%r954, %r954, %r591;
	ld.global.u32 	%r592, [%rd6+44];
	xor.b32  	%r953, %r953, %r592;
	ld.global.u32 	%r593, [%rd6+48];
	xor.b32  	%r952, %r952, %r593;
	ld.global.u32 	%r594, [%rd6+52];
	xor.b32  	%r951, %r951, %r594;
	ld.global.u32 	%r595, [%rd6+56];
	xor.b32  	%r950, %r950, %r595;
$L__BB2_13:
	and.b32  	%r597, %r573, 8;
	setp.eq.s32 	%p8, %r597, 0;
	@%p8 bra 	$L__BB2_15;
	ld.global.u32 	%r598, [%rd6+60];
	xor.b32  	%r954, %r954, %r598;
	ld.global.u32 	%r599, [%rd6+64];
	xor.b32  	%r953, %r953, %r599;
	ld.global.u32 	%r600, [%rd6+68];
	xor.b32  	%r952, %r952, %r600;
	ld.global.u32 	%r601, [%rd6+72];
	xor.b32  	%r951, %r951, %r601;
	ld.global.u32 	%r602, [%rd6+76];
	xor.b32  	%r950, %r950, %r602;
$L__BB2_15:
	and.b32  	%r604, %r573, 16;
	setp.eq.s32 	%p9, %r604, 0;
	@%p9 bra 	$L__BB2_17;
	ld.global.u32 	%r605, [%rd6+80];
	xor.b32  	%r954, %r954, %r605;
	ld.global.u32 	%r606, [%rd6+84];
	xor.b32  	%r953, %r953, %r606;
	ld.global.u32 	%r607, [%rd6+88];
	xor.b32  	%r952, %r952, %r607;
	ld.global.u32 	%r608, [%rd6+92];
	xor.b32  	%r951, %r951, %r608;
	ld.global.u32 	%r609, [%rd6+96];
	xor.b32  	%r950, %r950, %r609;
$L__BB2_17:
	and.b32  	%r611, %r573, 32;
	setp.eq.s32 	%p10, %r611, 0;
	@%p10 bra 	$L__BB2_19;
	ld.global.u32 	%r612, [%rd6+100];
	xor.b32  	%r954, %r954, %r612;
	ld.global.u32 	%r613, [%rd6+104];
	xor.b32  	%r953, %r953, %r613;
	ld.global.u32 	%r614, [%rd6+108];
	xor.b32  	%r952, %r952, %r614;
	ld.global.u32 	%r615, [%rd6+112];
	xor.b32  	%r951, %r951, %r615;
	ld.global.u32 	%r616, [%rd6+116];
	xor.b32  	%r950, %r950, %r616;
$L__BB2_19:
	and.b32  	%r618, %r573, 64;
	setp.eq.s32 	%p11, %r618, 0;
	@%p11 bra 	$L__BB2_21;
	ld.global.u32 	%r619, [%rd6+120];
	xor.b32  	%r954, %r954, %r619;
	ld.global.u32 	%r620, [%rd6+124];
	xor.b32  	%r953, %r953, %r620;
	ld.global.u32 	%r621, [%rd6+128];
	xor.b32  	%r952, %r952, %r621;
	ld.global.u32 	%r622, [%rd6+132];
	xor.b32  	%r951, %r951, %r622;
	ld.global.u32 	%r623, [%rd6+136];
	xor.b32  	%r950, %r950, %r623;
$L__BB2_21:
	and.b32  	%r625, %r573, 128;
	setp.eq.s32 	%p12, %r625, 0;
	@%p12 bra 	$L__BB2_23;
	ld.global.u32 	%r626, [%rd6+140];
	xor.b32  	%r954, %r954, %r626;
	ld.global.u32 	%r627, [%rd6+144];
	xor.b32  	%r953, %r953, %r627;
	ld.global.u32 	%r628, [%rd6+148];
	xor.b32  	%r952, %r952, %r628;
	ld.global.u32 	%r629, [%rd6+152];
	xor.b32  	%r951, %r951, %r629;
	ld.global.u32 	%r630, [%rd6+156];
	xor.b32  	%r950, %r950, %r630;
$L__BB2_23:
	and.b32  	%r632, %r573, 256;
	setp.eq.s32 	%p13, %r632, 0;
	@%p13 bra 	$L__BB2_25;
	ld.global.u32 	%r633, [%rd6+160];
	xor.b32  	%r954, %r954, %r633;
	ld.global.u32 	%r634, [%rd6+164];
	xor.b32  	%r953, %r953, %r634;
	ld.global.u32 	%r635, [%rd6+168];
	xor.b32  	%r952, %r952, %r635;
	ld.global.u32 	%r636, [%rd6+172];
	xor.b32  	%r951, %r951, %r636;
	ld.global.u32 	%r637, [%rd6+176];
	xor.b32  	%r950, %r950, %r637;
$L__BB2_25:
	and.b32  	%r639, %r573, 512;
	setp.eq.s32 	%p14, %r639, 0;
	@%p14 bra 	$L__BB2_27;
	ld.global.u32 	%r640, [%rd6+180];
	xor.b32  	%r954, %r954, %r640;
	ld.global.u32 	%r641, [%rd6+184];
	xor.b32  	%r953, %r953, %r641;
	ld.global.u32 	%r642, [%rd6+188];
	xor.b32  	%r952, %r952, %r642;
	ld.global.u32 	%r643, [%rd6+192];
	xor.b32  	%r951, %r951, %r643;
	ld.global.u32 	%r644, [%rd6+196];
	xor.b32  	%r950, %r950, %r644;
$L__BB2_27:
	and.b32  	%r646, %r573, 1024;
	setp.eq.s32 	%p15, %r646, 0;
	@%p15 bra 	$L__BB2_29;
	ld.global.u32 	%r647, [%rd6+200];
	xor.b32  	%r954, %r954, %r647;
	ld.global.u32 	%r648, [%rd6+204];
	xor.b32  	%r953, %r953, %r648;
	ld.global.u32 	%r649, [%rd6+208];
	xor.b32  	%r952, %r952, %r649;
	ld.global.u32 	%r650, [%rd6+212];
	xor.b32  	%r951, %r951, %r650;
	ld.global.u32 	%r651, [%rd6+216];
	xor.b32  	%r950, %r950, %r651;
$L__BB2_29:
	and.b32  	%r653, %r573, 2048;
	setp.eq.s32 	%p16, %r653, 0;
	@%p16 bra 	$L__BB2_31;
	ld.global.u32 	%r654, [%rd6+220];
	xor.b32  	%r954, %r954, %r654;
	ld.global.u32 	%r655, [%rd6+224];
	xor.b32  	%r953, %r953, %r655;
	ld.global.u32 	%r656, [%rd6+228];
	xor.b32  	%r952, %r952, %r656;
	ld.global.u32 	%r657, [%rd6+232];
	xor.b32  	%r951, %r951, %r657;
	ld.global.u32 	%r658, [%rd6+236];
	xor.b32  	%r950, %r950, %r658;
$L__BB2_31:
	and.b32  	%r660, %r573, 4096;
	setp.eq.s32 	%p17, %r660, 0;
	@%p17 bra 	$L__BB2_33;
	ld.global.u32 	%r661, [%rd6+240];
	xor.b32  	%r954, %r954, %r661;
	ld.global.u32 	%r662, [%rd6+244];
	xor.b32  	%r953, %r953, %r662;
	ld.global.u32 	%r663, [%rd6+248];
	xor.b32  	%r952, %r952, %r663;
	ld.global.u32 	%r664, [%rd6+252];
	xor.b32  	%r951, %r951, %r664;
	ld.global.u32 	%r665, [%rd6+256];
	xor.b32  	%r950, %r950, %r665;
$L__BB2_33:
	and.b32  	%r667, %r573, 8192;
	setp.eq.s32 	%p18, %r667, 0;
	@%p18 bra 	$L__BB2_35;
	ld.global.u32 	%r668, [%rd6+260];
	xor.b32  	%r954, %r954, %r668;
	ld.global.u32 	%r669, [%rd6+264];
	xor.b32  	%r953, %r953, %r669;
	ld.global.u32 	%r670, [%rd6+268];
	xor.b32  	%r952, %r952, %r670;
	ld.global.u32 	%r671, [%rd6+272];
	xor.b32  	%r951, %r951, %r671;
	ld.global.u32 	%r672, [%rd6+276];
	xor.b32  	%r950, %r950, %r672;
$L__BB2_35:
	and.b32  	%r674, %r573, 16384;
	setp.eq.s32 	%p19, %r674, 0;
	@%p19 bra 	$L__BB2_37;
	ld.global.u32 	%r675, [%rd6+280];
	xor.b32  	%r954, %r954, %r675;
	ld.global.u32 	%r676, [%rd6+284];
	xor.b32  	%r953, %r953, %r676;
	ld.global.u32 	%r677, [%rd6+288];
	xor.b32  	%r952, %r952, %r677;
	ld.global.u32 	%r678, [%rd6+292];
	xor.b32  	%r951, %r951, %r678;
	ld.global.u32 	%r679, [%rd6+296];
	xor.b32  	%r950, %r950, %r679;
$L__BB2_37:
	and.b32  	%r681, %r573, 32768;
	setp.eq.s32 	%p20, %r681, 0;
	@%p20 bra 	$L__BB2_39;
	ld.global.u32 	%r682, [%rd6+300];
	xor.b32  	%r954, %r954, %r682;
	ld.global.u32 	%r683, [%rd6+304];
	xor.b32  	%r953, %r953, %r683;
	ld.global.u32 	%r684, [%rd6+308];
	xor.b32  	%r952, %r952, %r684;
	ld.global.u32 	%r685, [%rd6+312];
	xor.b32  	%r951, %r951, %r685;
	ld.global.u32 	%r686, [%rd6+316];
	xor.b32  	%r950, %r950, %r686;
$L__BB2_39:
	add.s32 	%r949, %r949, 16;
	setp.ne.s32 	%p21, %r949, 32;
	@%p21 bra 	$L__BB2_7;
	mad.lo.s32 	%r687, %r943, -31, %r25;
	add.s32 	%r943, %r687, 1;
	setp.ne.s32 	%p22, %r943, 5;
	@%p22 bra 	$L__BB2_6;
	st.local.u32 	[%rd1+4], %r954;
	st.local.v2.u32 	[%rd1+8], {%r953, %r952};
	st.local.v2.u32 	[%rd1+16], {%r951, %r950};
	setp.eq.s64 	%p23, %rd4, 1;
	@%p23 bra 	$L__BB2_116;
	mov.b32 	%r950, 0;
	mov.u32 	%r951, %r950;
	mov.u32 	%r952, %r950;
	mov.u32 	%r953, %r950;
	mov.u32 	%r954, %r950;
	mov.u32 	%r1035, %r950;
$L__BB2_43:
	mul.wide.u32 	%rd18, %r1035, 4;
	add.s64 	%rd19, %rd1, %rd18;
	ld.local.u32 	%r200, [%rd19+4];
	shl.b32 	%r201, %r1035, 5;
	mov.b32 	%r1041, 0;
$L__BB2_44:
	.pragma "nounroll";
	shr.u32 	%r690, %r200, %r1041;
	and.b32  	%r691, %r690, 1;
	setp.eq.b32 	%p24, %r691, 1;
	not.pred 	%p25, %p24;
	add.s32 	%r692, %r201, %r1041;
	mul.lo.s32 	%r693, %r692, 5;
	mul.wide.u32 	%rd20, %r693, 4;
	add.s64 	%rd7, %rd5, %rd20;
	@%p25 bra 	$L__BB2_46;
	ld.global.u32 	%r694, [%rd7];
	xor.b32  	%r954, %r954, %r694;
	ld.global.u32 	%r695, [%rd7+4];
	xor.b32  	%r953, %r953, %r695;
	ld.global.u32 	%r696, [%rd7+8];
	xor.b32  	%r952, %r952, %r696;
	ld.global.u32 	%r697, [%rd7+12];
	xor.b32  	%r951, %r951, %r697;
	ld.global.u32 	%r698, [%rd7+16];
	xor.b32  	%r950, %r950, %r698;
$L__BB2_46:
	and.b32  	%r700, %r690, 2;
	setp.eq.s32 	%p26, %r700, 0;
	@%p26 bra 	$L__BB2_48;
	ld.global.u32 	%r701, [%rd7+20];
	xor.b32  	%r954, %r954, %r701;
	ld.global.u32 	%r702, [%rd7+24];
	xor.b32  	%r953, %r953, %r702;
	ld.global.u32 	%r703, [%rd7+28];
	xor.b32  	%r952, %r952, %r703;
	ld.global.u32 	%r704, [%rd7+32];
	xor.b32  	%r951, %r951, %r704;
	ld.global.u32 	%r705, [%rd7+36];
	xor.b32  	%r950, %r950, %r705;
$L__BB2_48:
	and.b32  	%r707, %r690, 4;
	setp.eq.s32 	%p27, %r707, 0;
	@%p27 bra 	$L__BB2_50;
	ld.global.u32 	%r708, [%rd7+40];
	xor.b32  	%r954, %r954, %r708;
	ld.global.u32 	%r709, [%rd7+44];
	xor.b32  	%r953, %r953, %r709;
	ld.global.u32 	%r710, [%rd7+48];
	xor.b32  	%r952, %r952, %r710;
	ld.global.u32 	%r711, [%rd7+52];
	xor.b32  	%r951, %r951, %r711;
	ld.global.u32 	%r712, [%rd7+56];
	xor.b32  	%r950, %r950, %r712;
$L__BB2_50:
	and.b32  	%r714, %r690, 8;
	setp.eq.s32 	%p28, %r714, 0;
	@%p28 bra 	$L__BB2_52;
	ld.global.u32 	%r715, [%rd7+60];
	xor.b32  	%r954, %r954, %r715;
	ld.global.u32 	%r716, [%rd7+64];
	xor.b32  	%r953, %r953, %r716;
	ld.global.u32 	%r717, [%rd7+68];
	xor.b32  	%r952, %r952, %r717;
	ld.global.u32 	%r718, [%rd7+72];
	xor.b32  	%r951, %r951, %r718;
	ld.global.u32 	%r719, [%rd7+76];
	xor.b32  	%r950, %r950, %r719;
$L__BB2_52:
	and.b32  	%r721, %r690, 16;
	setp.eq.s32 	%p29, %r721, 0;
	@%p29 bra 	$L__BB2_54;
	ld.global.u32 	%r722, [%rd7+80];
	xor.b32  	%r954, %r954, %r722;
	ld.global.u32 	%r723, [%rd7+84];
	xor.b32  	%r953, %r953, %r723;
	ld.global.u32 	%r724, [%rd7+88];
	xor.b32  	%r952, %r952, %r724;
	ld.global.u32 	%r725, [%rd7+92];
	xor.b32  	%r951, %r951, %r725;
	ld.global.u32 	%r726, [%rd7+96];
	xor.b32  	%r950, %r950, %r726;
$L__BB2_54:
	and.b32  	%r728, %r690, 32;
	setp.eq.s32 	%p30, %r728, 0;
	@%p30 bra 	$L__BB2_56;
	ld.global.u32 	%r729, [%rd7+100];
	xor.b32  	%r954, %r954, %r729;
	ld.global.u32 	%r730, [%rd7+104];
	xor.b32  	%r953, %r953, %r730;
	ld.global.u32 	%r731, [%rd7+108];
	xor.b32  	%r952, %r952, %r731;
	ld.global.u32 	%r732, [%rd7+112];
	xor.b32  	%r951, %r951, %r732;
	ld.global.u32 	%r733, [%rd7+116];
	xor.b32  	%r950, %r950, %r733;
$L__BB2_56:
	and.b32  	%r735, %r690, 64;
	setp.eq.s32 	%p31, %r735, 0;
	@%p31 bra 	$L__BB2_58;
	ld.global.u32 	%r736, [%rd7+120];
	xor.b32  	%r954, %r954, %r736;
	ld.global.u32 	%r737, [%rd7+124];
	xor.b32  	%r953, %r953, %r737;
	ld.global.u32 	%r738, [%rd7+128];
	xor.b32  	%r952, %r952, %r738;
	ld.global.u32 	%r739, [%rd7+132];
	xor.b32  	%r951, %r951, %r739;
	ld.global.u32 	%r740, [%rd7+136];
	xor.b32  	%r950, %r950, %r740;
$L__BB2_58:
	and.b32  	%r742, %r690, 128;
	setp.eq.s32 	%p32, %r742, 0;
	@%p32 bra 	$L__BB2_60;
	ld.global.u32 	%r743, [%rd7+140];
	xor.b32  	%r954, %r954, %r743;
	ld.global.u32 	%r744, [%rd7+144];
	xor.b32  	%r953, %r953, %r744;
	ld.global.u32 	%r745, [%rd7+148];
	xor.b32  	%r952, %r952, %r745;
	ld.global.u32 	%r746, [%rd7+152];
	xor.b32  	%r951, %r951, %r746;
	ld.global.u32 	%r747, [%rd7+156];
	xor.b32  	%r950, %r950, %r747;
$L__BB2_60:
	and.b32  	%r749, %r690, 256;
	setp.eq.s32 	%p33, %r749, 0;
	@%p33 bra 	$L__BB2_62;
	ld.global.u32 	%r750, [%rd7+160];
	xor.b32  	%r954, %r954, %r750;
	ld.global.u32 	%r751, [%rd7+164];
	xor.b32  	%r953, %r953, %r751;
	ld.global.u32 	%r752, [%rd7+168];
	xor.b32  	%r952, %r952, %r752;
	ld.global.u32 	%r753, [%rd7+172];
	xor.b32  	%r951, %r951, %r753;
	ld.global.u32 	%r754, [%rd7+176];
	xor.b32  	%r950, %r950, %r754;
$L__BB2_62:
	and.b32  	%r756, %r690, 512;
	setp.eq.s32 	%p34, %r756, 0;
	@%p34 bra 	$L__BB2_64;
	ld.global.u32 	%r757, [%rd7+180];
	xor.b32  	%r954, %r954, %r757;
	ld.global.u32 	%r758, [%rd7+184];
	xor.b32  	%r953, %r953, %r758;
	ld.global.u32 	%r759, [%rd7+188];
	xor.b32  	%r952, %r952, %r759;
	ld.global.u32 	%r760, [%rd7+192];
	xor.b32  	%r951, %r951, %r760;
	ld.global.u32 	%r761, [%rd7+196];
	xor.b32  	%r950, %r950, %r761;
$L__BB2_64:
	and.b32  	%r763, %r690, 1024;
	setp.eq.s32 	%p35, %r763, 0;
	@%p35 bra 	$L__BB2_66;
	ld.global.u32 	%r764, [%rd7+200];
	xor.b32  	%r954, %r954, %r764;
	ld.global.u32 	%r765, [%rd7+204];
	xor.b32  	%r953, %r953, %r765;
	ld.global.u32 	%r766, [%rd7+208];
	xor.b32  	%r952, %r952, %r766;
	ld.global.u32 	%r767, [%rd7+212];
	xor.b32  	%r951, %r951, %r767;
	ld.global.u32 	%r768, [%rd7+216];
	xor.b32  	%r950, %r950, %r768;
$L__BB2_66:
	and.b32  	%r770, %r690, 2048;
	setp.eq.s32 	%p36, %r770, 0;
	@%p36 bra 	$L__BB2_68;
	ld.global.u32 	%r771, [%rd7+220];
	xor.b32  	%r954, %r954, %r771;
	ld.global.u32 	%r772, [%rd7+224];
	xor.b32  	%r953, %r953, %r772;
	ld.global.u32 	%r773, [%rd7+228];
	xor.b32  	%r952, %r952, %r773;
	ld.global.u32 	%r774, [%rd7+232];
	xor.b32  	%r951, %r951, %r774;
	ld.global.u32 	%r775, [%rd7+236];
	xor.b32  	%r950, %r950, %r775;
$L__BB2_68:
	and.b32  	%r777, %r690, 4096;
	setp.eq.s32 	%p37, %r777, 0;
	@%p37 bra 	$L__BB2_70;
	ld.global.u32 	%r778, [%rd7+240];
	xor.b32  	%r954, %r954, %r778;
	ld.global.u32 	%r779, [%rd7+244];
	xor.b32  	%r953, %r953, %r779;
	ld.global.u32 	%r780, [%rd7+248];
	xor.b32  	%r952, %r952, %r780;
	ld.global.u32 	%r781, [%rd7+252];
	xor.b32  	%r951, %r951, %r781;
	ld.global.u32 	%r782, [%rd7+256];
	xor.b32  	%r950, %r950, %r782;
$L__BB2_70:
	and.b32  	%r784, %r690, 8192;
	setp.eq.s32 	%p38, %r784, 0;
	@%p38 bra 	$L__BB2_72;
	ld.global.u32 	%r785, [%rd7+260];
	xor.b32  	%r954, %r954, %r785;
	ld.global.u32 	%r786, [%rd7+264];
	xor.b32  	%r953, %r953, %r786;
	ld.global.u32 	%r787, [%rd7+268];
	xor.b32  	%r952, %r952, %r787;
	ld.global.u32 	%r788, [%rd7+272];
	xor.b32  	%r951, %r951, %r788;
	ld.global.u32 	%r789, [%rd7+276];
	xor.b32  	%r950, %r950, %r789;
$L__BB2_72:
	and.b32  	%r791, %r690, 16384;
	setp.eq.s32 	%p39, %r791, 0;
	@%p39 bra 	$L__BB2_74;
	ld.global.u32 	%r792, [%rd7+280];
	xor.b32  	%r954, %r954, %r792;
	ld.global.u32 	%r793, [%rd7+284];
	xor.b32  	%r953, %r953, %r793;
	ld.global.u32 	%r794, [%rd7+288];
	xor.b32  	%r952, %r952, %r794;
	ld.global.u32 	%r795, [%rd7+292];
	xor.b32  	%r951, %r951, %r795;
	ld.global.u32 	%r796, [%rd7+296];
	xor.b32  	%r950, %r950, %r796;
$L__BB2_74:
	and.b32  	%r798, %r690, 32768;
	setp.eq.s32 	%p40, %r798, 0;
	@%p40 bra 	$L__BB2_76;
	ld.global.u32 	%r799, [%rd7+300];
	xor.b32  	%r954, %r954, %r799;
	ld.global.u32 	%r800, [%rd7+304];
	xor.b32  	%r953, %r953, %r800;
	ld.global.u32 	%r801, [%rd7+308];
	xor.b32  	%r952, %r952, %r801;
	ld.global.u32 	%r802, [%rd7+312];
	xor.b32  	%r951, %r951, %r802;
	ld.global.u32 	%r803, [%rd7+316];
	xor.b32  	%r950, %r950, %r803;
$L__BB2_76:
	add.s32 	%r1041, %r1041, 16;
	setp.ne.s32 	%p41, %r1041, 32;
	@%p41 bra 	$L__BB2_44;
	mad.lo.s32 	%r804, %r1035, -31, %r201;
	add.s32 	%r1035, %r804, 1;
	setp.ne.s32 	%p42, %r1035, 5;
	@%p42 bra 	$L__BB2_43;
	st.local.u32 	[%rd1+4], %r954;
	st.local.v2.u32 	[%rd1+8], {%r953, %r952};
	st.local.v2.u32 	[%rd1+16], {%r951, %r950};
	setp.ne.s64 	%p43, %rd4, 3;
	@%p43 bra 	$L__BB2_116;
	mov.b32 	%r950, 0;
	mov.u32 	%r951, %r950;
	mov.u32 	%r952, %r950;
	mov.u32 	%r953, %r950;
	mov.u32 	%r954, %r950;
	mov.u32 	%r1127, %r950;
$L__BB2_80:
	mul.wide.u32 	%rd21, %r1127, 4;
	add.s64 	%rd22, %rd1, %rd21;
	ld.local.u32 	%r376, [%rd22+4];
	shl.b32 	%r377, %r1127, 5;
	mov.b32 	%r1133, 0;
$L__BB2_81:
	.pragma "nounroll";
	shr.u32 	%r807, %r376, %r1133;
	and.b32  	%r808, %r807, 1;
	setp.eq.b32 	%p44, %r808, 1;
	not.pred 	%p45, %p44;
	add.s32 	%r809, %r377, %r1133;
	mul.lo.s32 	%r810, %r809, 5;
	mul.wide.u32 	%rd23, %r810, 4;
	add.s64 	%rd8, %rd5, %rd23;
	@%p45 bra 	$L__BB2_83;
	ld.global.u32 	%r811, [%rd8];
	xor.b32  	%r954, %r954, %r811;
	ld.global.u32 	%r812, [%rd8+4];
	xor.b32  	%r953, %r953, %r812;
	ld.global.u32 	%r813, [%rd8+8];
	xor.b32  	%r952, %r952, %r813;
	ld.global.u32 	%r814, [%rd8+12];
	xor.b32  	%r951, %r951, %r814;
	ld.global.u32 	%r815, [%rd8+16];
	xor.b32  	%r950, %r950, %r815;
$L__BB2_83:
	and.b32  	%r817, %r807, 2;
	setp.eq.s32 	%p46, %r817, 0;
	@%p46 bra 	$L__BB2_85;
	ld.global.u32 	%r818, [%rd8+20];
	xor.b32  	%r954, %r954, %r818;
	ld.global.u32 	%r819, [%rd8+24];
	xor.b32  	%r953, %r953, %r819;
	ld.global.u32 	%r820, [%rd8+28];
	xor.b32  	%r952, %r952, %r820;
	ld.global.u32 	%r821, [%rd8+32];
	xor.b32  	%r951, %r951, %r821;
	ld.global.u32 	%r822, [%rd8+36];
	xor.b32  	%r950, %r950, %r822;
$L__BB2_85:
	and.b32  	%r824, %r807, 4;
	setp.eq.s32 	%p47, %r824, 0;
	@%p47 bra 	$L__BB2_87;
	ld.global.u32 	%r825, [%rd8+40];
	xor.b32  	%r954, %r954, %r825;
	ld.global.u32 	%r826, [%rd8+44];
	xor.b32  	%r953, %r953, %r826;
	ld.global.u32 	%r827, [%rd8+48];
	xor.b32  	%r952, %r952, %r827;
	ld.global.u32 	%r828, [%rd8+52];
	xor.b32  	%r951, %r951, %r828;
	ld.global.u32 	%r829, [%rd8+56];
	xor.b32  	%r950, %r950, %r829;
$L__BB2_87:
	and.b32  	%r831, %r807, 8;
	setp.eq.s32 	%p48, %r831, 0;
	@%p48 bra 	$L__BB2_89;
	ld.global.u32 	%r832, [%rd8+60];
	xor.b32  	%r954, %r954, %r832;
	ld.global.u32 	%r833, [%rd8+64];
	xor.b32  	%r953, %r953, %r833;
	ld.global.u32 	%r834, [%rd8+68];
	xor.b32  	%r952, %r952, %r834;
	ld.global.u32 	%r835, [%rd8+72];
	xor.b32  	%r951, %r951, %r835;
	ld.global.u32 	%r836, [%rd8+76];
	xor.b32  	%r950, %r950, %r836;
$L__BB2_89:
	and.b32  	%r838, %r807, 16;
	setp.eq.s32 	%p49, %r838, 0;
	@%p49 bra 	$L__BB2_91;
	ld.global.u32 	%r839, [%rd8+80];
	xor.b32  	%r954, %r954, %r839;
	ld.global.u32 	%r840, [%rd8+84];
	xor.b32  	%r953, %r953, %r840;
	ld.global.u32 	%r841, [%rd8+88];
	xor.b32  	%r952, %r952, %r841;
	ld.global.u32 	%r842, [%rd8+92];
	xor.b32  	%r951, %r951, %r842;
	ld.global.u32 	%r843, [%rd8+96];
	xor.b32  	%r950, %r950, %r843;
$L__BB2_91:
	and.b32  	%r845, %r807, 32;
	setp.eq.s32 	%p50, %r845, 0;
	@%p50 bra 	$L__BB2_93;
	ld.global.u32 	%r846, [%rd8+100];
	xor.b32  	%r954, %r954, %r846;
	ld.global.u32 	%r847, [%rd8+104];
	xor.b32  	%r953, %r953, %r847;
	ld.global.u32 	%r848, [%rd8+108];
	xor.b32  	%r952, %r952, %r848;
	ld.global.u32 	%r849, [%rd8+112];
	xor.b32  	%r951, %r951, %r849;
	ld.global.u32 	%r850, [%rd8+116];
	xor.b32  	%r950, %r950, %r850;
$L__BB2_93:
	and.b32  	%r852, %r807, 64;
	setp.eq.s32 	%p51, %r852, 0;
	@%p51 bra 	$L__BB2_95;
	ld.global.u32 	%r853, [%rd8+120];
	xor.b32  	%r954, %r954, %r853;
	ld.global.u32 	%r854, [%rd8+124];
	xor.b32  	%r953, %r953, %r854;
	ld.global.u32 	%r855, [%rd8+128];
	xor.b32  	%r952, %r952, %r855;
	ld.global.u32 	%r856, [%rd8+132];
	xor.b32  	%r951, %r951, %r856;
	ld.global.u32 	%r857, [%rd8+136];
	xor.b32  	%r950, %r950, %r857;
$L__BB2_95:
	and.b32  	%r859, %r807, 128;
	setp.eq.s32 	%p52, %r859, 0;
	@%p52 bra 	$L__BB2_97;
	ld.global.u32 	%r860, [%rd8+140];
	xor.b32  	%r954, %r954, %r860;
	ld.global.u32 	%r861, [%rd8+144];
	xor.b32  	%r953, %r953, %r861;
	ld.global.u32 	%r862, [%rd8+148];
	xor.b32  	%r952, %r952, %r862;
	ld.global.u32 	%r863, [%rd8+152];
	xor.b32  	%r951, %r951, %r863;
	ld.global.u32 	%r864, [%rd8+156];
	xor.b32  	%r950, %r950, %r864;
$L__BB2_97:
	and.b32  	%r866, %r807, 256;
	setp.eq.s32 	%p53, %r866, 0;
	@%p53 bra 	$L__BB2_99;
	ld.global.u32 	%r867, [%rd8+160];
	xor.b32  	%r954, %r954, %r867;
	ld.global.u32 	%r868, [%rd8+164];
	xor.b32  	%r953, %r953, %r868;
	ld.global.u32 	%r869, [%rd8+168];
	xor.b32  	%r952, %r952, %r869;
	ld.global.u32 	%r870, [%rd8+172];
	xor.b32  	%r951, %r951, %r870;
	ld.global.u32 	%r871, [%rd8+176];
	xor.b32  	%r950, %r950, %r871;
$L__BB2_99:
	and.b32  	%r873, %r807, 512;
	setp.eq.s32 	%p54, %r873, 0;
	@%p54 bra 	$L__BB2_101;
	ld.global.u32 	%r874, [%rd8+180];
	xor.b32  	%r954, %r954, %r874;
	ld.global.u32 	%r875, [%rd8+184];
	xor.b32  	%r953, %r953, %r875;
	ld.global.u32 	%r876, [%rd8+188];
	xor.b32  	%r952, %r952, %r876;
	ld.global.u32 	%r877, [%rd8+192];
	xor.b32  	%r951, %r951, %r877;
	ld.global.u32 	%r878, [%rd8+196];
	xor.b32  	%r950, %r950, %r878;
$L__BB2_101:
	and.b32  	%r880, %r807, 1024;
	setp.eq.s32 	%p55, %r880, 0;
	@%p55 bra 	$L__BB2_103;
	ld.global.u32 	%r881, [%rd8+200];
	xor.b32  	%r954, %r954, %r881;
	ld.global.u32 	%r882, [%rd8+204];
	xor.b32  	%r953, %r953, %r882;
	ld.global.u32 	%r883, [%rd8+208];
	xor.b32  	%r952, %r952, %r883;
	ld.global.u32 	%r884, [%rd8+212];
	xor.b32  	%r951, %r951, %r884;
	ld.global.u32 	%r885, [%rd8+216];
	xor.b32  	%r950, %r950, %r885;
$L__BB2_103:
	and.b32  	%r887, %r807, 2048;
	setp.eq.s32 	%p56, %r887, 0;
	@%p56 bra 	$L__BB2_105;
	ld.global.u32 	%r888, [%rd8+220];
	xor.b32  	%r954, %r954, %r888;
	ld.global.u32 	%r889, [%rd8+224];
	xor.b32  	%r953, %r953, %r889;
	ld.global.u32 	%r890, [%rd8+228];
	xor.b32  	%r952, %r952, %r890;
	ld.global.u32 	%r891, [%rd8+232];
	xor.b32  	%r951, %r951, %r891;
	ld.global.u32 	%r892, [%rd8+236];
	xor.b32  	%r950, %r950, %r892;
$L__BB2_105:
	and.b32  	%r894, %r807, 4096;
	setp.eq.s32 	%p57, %r894, 0;
	@%p57 bra 	$L__BB2_107;
	ld.global.u32 	%r895, [%rd8+240];
	xor.b32  	%r954, %r954, %r895;
	ld.global.u32 	%r896, [%rd8+244];
	xor.b32  	%r953, %r953, %r896;
	ld.global.u32 	%r897, [%rd8+248];
	xor.b32  	%r952, %r952, %r897;
	ld.global.u32 	%r898, [%rd8+252];
	xor.b32  	%r951, %r951, %r898;
	ld.global.u32 	%r899, [%rd8+256];
	xor.b32  	%r950, %r950, %r899;
$L__BB2_107:
	and.b32  	%r901, %r807, 8192;
	setp.eq.s32 	%p58, %r901, 0;
	@%p58 bra 	$L__BB2_109;
	ld.global.u32 	%r902, [%rd8+260];
	xor.b32  	%r954, %r954, %r902;
	ld.global.u32 	%r903, [%rd8+264];
	xor.b32  	%r953, %r953, %r903;
	ld.global.u32 	%r904, [%rd8+268];
	xor.b32  	%r952, %r952, %r904;
	ld.global.u32 	%r905, [%rd8+272];
	xor.b32  	%r951, %r951, %r905;
	ld.global.u32 	%r906, [%rd8+276];
	xor.b32  	%r950, %r950, %r906;
$L__BB2_109:
	and.b32  	%r908, %r807, 16384;
	setp.eq.s32 	%p59, %r908, 0;
	@%p59 bra 	$L__BB2_111;
	ld.global.u32 	%r909, [%rd8+280];
	xor.b32  	%r954, %r954, %r909;
	ld.global.u32 	%r910, [%rd8+284];
	xor.b32  	%r953, %r953, %r910;
	ld.global.u32 	%r911, [%rd8+288];
	xor.b32  	%r952, %r952, %r911;
	ld.global.u32 	%r912, [%rd8+292];
	xor.b32  	%r951, %r951, %r912;
	ld.global.u32 	%r913, [%rd8+296];
	xor.b32  	%r950, %r950, %r913;
$L__BB2_111:
	and.b32  	%r915, %r807, 32768;
	setp.eq.s32 	%p60, %r915, 0;
	@%p60 bra 	$L__BB2_113;
	ld.global.u32 	%r916, [%rd8+300];
	xor.b32  	%r954, %r954, %r916;
	ld.global.u32 	%r917, [%rd8+304];
	xor.b32  	%r953, %r953, %r917;
	ld.global.u32 	%r918, [%rd8+308];
	xor.b32  	%r952, %r952, %r918;
	ld.global.u32 	%r919, [%rd8+312];
	xor.b32  	%r951, %r951, %r919;
	ld.global.u32 	%r920, [%rd8+316];
	xor.b32  	%r950, %r950, %r920;
$L__BB2_113:
	add.s32 	%r1133, %r1133, 16;
	setp.ne.s32 	%p61, %r1133, 32;
	@%p61 bra 	$L__BB2_81;
	mad.lo.s32 	%r921, %r1127, -31, %r377;
	add.s32 	%r1127, %r921, 1;
	setp.ne.s32 	%p62, %r1127, 5;
	@%p62 bra 	$L__BB2_80;
	st.local.u32 	[%rd1+4], %r954;
	st.local.v2.u32 	[%rd1+8], {%r953, %r952};
	st.local.v2.u32 	[%rd1+16], {%r951, %r950};
$L__BB2_116:
	shr.u64 	%rd29, %rd3, 2;
	add.s32 	%r937, %r937, 1;
	setp.gt.u64 	%p63, %rd3, 3;
	@%p63 bra 	$L__BB2_4;
$L__BB2_117:
	ld.param.u64 	%rd28, [_Z22initializeRandomMatrixPfiiy_param_0];
	mov.b32 	%r922, 0;
	st.local.v2.u32 	[%rd1+24], {%r922, %r922};
	st.local.u32 	[%rd1+32], %r922;
	mov.b64 	%rd24, 0;
	st.local.u64 	[%rd1+40], %rd24;
	shr.u32 	%r923, %r954, 2;
	xor.b32  	%r924, %r923, %r954;
	st.local.u32 	[%rd1+4], %r953;
	st.local.v2.u32 	[%rd1+8], {%r952, %r951};
	shl.b32 	%r925, %r950, 4;
	shl.b32 	%r926, %r924, 1;
	xor.b32  	%r927, %r926, %r925;
	xor.b32  	%r928, %r927, %r924;
	xor.b32  	%r929, %r928, %r950;
	st.local.v2.u32 	[%rd1+16], {%r950, %r929};
	add.s32 	%r930, %r929, %r9;
	cvt.rn.f32.u32 	%f1, %r930;
	fma.rn.f32 	%f2, %f1, 0f2F800000, 0f2F000000;
	cvta.to.global.u64 	%rd25, %rd28;
	mul.wide.s32 	%rd26, %r931, 4;
	add.s64 	%rd27, %rd25, %rd26;
	st.global.f32 	[%rd27], %f2;
	add.s32 	%r931, %r931, %r10;
	setp.lt.s32 	%p64, %r931, %r3;
	@%p64 bra 	$L__BB2_2;
$L__BB2_118:
	ret;

}
	// .globl	_Z16linearProjectionPfS_S_iii
.visible .entry _Z16linearProjectionPfS_S_iii(
	.param .u64 .ptr .align 1 _Z16linearProjectionPfS_S_iii_param_0,
	.param .u64 .ptr .align 1 _Z16linearProjectionPfS_S_iii_param_1,
	.param .u64 .ptr .align 1 _Z16linearProjectionPfS_S_iii_param_2,
	.param .u32 _Z16linearProjectionPfS_S_iii_param_3,
	.param .u32 _Z16linearProjectionPfS_S_iii_param_4,
	.param .u32 _Z16linearProjectionPfS_S_iii_param_5
)
{
	.reg .pred 	%p<13>;
	.reg .b32 	%r<41>;
	.reg .b32 	%f<68>;
	.reg .b64 	%rd<53>;

	ld.param.u64 	%rd7, [_Z16linearProjectionPfS_S_iii_param_0];
	ld.param.u64 	%rd8, [_Z16linearProjectionPfS_S_iii_param_1];
	ld.param.u64 	%rd6, [_Z16linearProjectionPfS_S_iii_param_2];
	ld.param.u32 	%r20, [_Z16linearProjectionPfS_S_iii_param_3];
	ld.param.u32 	%r18, [_Z16linearProjectionPfS_S_iii_param_4];
	ld.param.u32 	%r19, [_Z16linearProjectionPfS_S_iii_param_5];
	cvta.to.global.u64 	%rd1, %rd8;
	cvta.to.global.u64 	%rd2, %rd7;
	mov.u32 	%r21, %ctaid.y;
	mov.u32 	%r22, %ntid.y;
	mov.u32 	%r23, %tid.y;
	mad.lo.s32 	%r1, %r21, %r22, %r23;
	mov.u32 	%r24, %ctaid.x;
	mov.u32 	%r25, %ntid.x;
	mov.u32 	%r26, %tid.x;
	mad.lo.s32 	%r2, %r24, %r25, %r26;
	setp.ge.s32 	%p1, %r1, %r20;
	setp.ge.s32 	%p2, %r2, %r19;
	or.pred  	%p3, %p1, %p2;
	@%p3 bra 	$L__BB3_14;
	setp.lt.s32 	%p4, %r18, 1;
	mov.f32 	%f67, 0f00000000;
	@%p4 bra 	$L__BB3_13;
	mul.lo.s32 	%r3, %r18, %r1;
	and.b32  	%r4, %r18, 7;
	setp.lt.u32 	%p5, %r18, 8;
	mov.f32 	%f67, 0f00000000;
	mov.b32 	%r39, 0;
	@%p5 bra 	$L__BB3_5;
	and.b32  	%r39, %r18, 2147483640;
	neg.s32 	%r37, %r39;
	shl.b32 	%r7, %r19, 3;
	mul.wide.u32 	%rd9, %r3, 4;
	add.s64 	%rd10, %rd9, %rd2;
	add.s64 	%rd52, %rd10, 16;
	mov.f32 	%f67, 0f00000000;
	mul.wide.s32 	%rd13, %r19, 4;
	mov.u32 	%r36, %r2;
$L__BB3_4:
	.pragma "nounroll";
	ld.global.f32 	%f17, [%rd52+-16];
	mul.wide.s32 	%rd11, %r36, 4;
	add.s64 	%rd12, %rd1, %rd11;
	ld.global.f32 	%f18, [%rd12];
	fma.rn.f32 	%f19, %f17, %f18, %f67;
	ld.global.f32 	%f20, [%rd52+-12];
	add.s64 	%rd14, %rd12, %rd13;
	ld.global.f32 	%f21, [%rd14];
	fma.rn.f32 	%f22, %f20, %f21, %f19;
	ld.global.f32 	%f23, [%rd52+-8];
	add.s64 	%rd15, %rd14, %rd13;
	ld.global.f32 	%f24, [%rd15];
	fma.rn.f32 	%f25, %f23, %f24, %f22;
	ld.global.f32 	%f26, [%rd52+-4];
	add.s64 	%rd16, %rd15, %rd13;
	ld.global.f32 	%f27, [%rd16];
	fma.rn.f32 	%f28, %f26, %f27, %f25;
	ld.global.f32 	%f29, [%rd52];
	add.s64 	%rd17, %rd16, %rd13;
	ld.global.f32 	%f30, [%rd17];
	fma.rn.f32 	%f31, %f29, %f30, %f28;
	ld.global.f32 	%f32, [%rd52+4];
	add.s64 	%rd18, %rd17, %rd13;
	ld.global.f32 	%f33, [%rd18];
	fma.rn.f32 	%f34, %f32, %f33, %f31;
	ld.global.f32 	%f35, [%rd52+8];
	add.s64 	%rd19, %rd18, %rd13;
	ld.global.f32 	%f36, [%rd19];
	fma.rn.f32 	%f37, %f35, %f36, %f34;
	ld.global.f32 	%f38, [%rd52+12];
	add.s64 	%rd20, %rd19, %rd13;
	ld.global.f32 	%f39, [%rd20];
	fma.rn.f32 	%f67, %f38, %f39, %f37;
	add.s32 	%r37, %r37, 8;
	add.s32 	%r36, %r36, %r7;
	add.s64 	%rd52, %rd52, 32;
	setp.ne.s32 	%p6, %r37, 0;
	@%p6 bra 	$L__BB3_4;
$L__BB3_5:
	setp.eq.s32 	%p7, %r4, 0;
	@%p7 bra 	$L__BB3_13;
	and.b32  	%r13, %r18, 3;
	setp.lt.u32 	%p8, %r4, 4;
	@%p8 bra 	$L__BB3_8;
	add.s32 	%r28, %r39, %r3;
	mul.wide.u32 	%rd21, %r28, 4;
	add.s64 	%rd22, %rd2, %rd21;
	ld.global.f32 	%f41, [%rd22];
	mad.lo.s32 	%r29, %r39, %r19, %r2;
	mul.wide.s32 	%rd23, %r29, 4;
	add.s64 	%rd24, %rd1, %rd23;
	ld.global.f32 	%f42, [%rd24];
	fma.rn.f32 	%f43, %f41, %f42, %f67;
	cvt.u64.u32 	%rd25, %r3;
	cvt.u64.u32 	%rd26, %r39;
	add.s64 	%rd27, %rd26, %rd25;
	shl.b64 	%rd28, %rd27, 2;
	add.s64 	%rd29, %rd2, %rd28;
	ld.global.f32 	%f44, [%rd29+4];
	mul.wide.s32 	%rd30, %r19, 4;
	add.s64 	%rd31, %rd24, %rd30;
	ld.global.f32 	%f45, [%rd31];
	fma.rn.f32 	%f46, %f44, %f45, %f43;
	ld.global.f32 	%f47, [%rd29+8];
	add.s64 	%rd32, %rd31, %rd30;
	ld.global.f32 	%f48, [%rd32];
	fma.rn.f32 	%f49, %f47, %f48, %f46;
	ld.global.f32 	%f50, [%rd29+12];
	add.s64 	%rd33, %rd32, %rd30;
	ld.global.f32 	%f51, [%rd33];
	fma.rn.f32 	%f67, %f50, %f51, %f49;
	add.s32 	%r39, %r39, 4;
$L__BB3_8:
	setp.eq.s32 	%p9, %r13, 0;
	@%p9 bra 	$L__BB3_13;
	setp.eq.s32 	%p10, %r13, 1;
	@%p10 bra 	$L__BB3_11;
	add.s32 	%r30, %r39, %r3;
	mul.wide.u32 	%rd34, %r30, 4;
	add.s64 	%rd35, %rd2, %rd34;
	ld.global.f32 	%f53, [%rd35];
	mad.lo.s32 	%r31, %r39, %r19, %r2;
	mul.wide.s32 	%rd36, %r31, 4;
	add.s64 	%rd37, %rd1, %rd36;
	ld.global.f32 	%f54, [%rd37];
	fma.rn.f32 	%f55, %f53, %f54, %f67;
	cvt.u64.u32 	%rd38, %r3;
	cvt.u64.u32 	%rd39, %r39;
	add.s64 	%rd40, %rd39, %rd38;
	shl.b64 	%rd41, %rd40, 2;
	add.s64 	%rd42, %rd2, %rd41;
	ld.global.f32 	%f56, [%rd42+4];
	mul.wide.s32 	%rd43, %r19, 4;
	add.s64 	%rd44, %rd37, %rd43;
	ld.global.f32 	%f57, [%rd44];
	fma.rn.f32 	%f67, %f56, %f57, %f55;
	add.s32 	%r39, %r39, 2;
$L__BB3_11:
	and.b32  	%r32, %r18, 1;
	setp.eq.b32 	%p11, %r32, 1;
	not.pred 	%p12, %p11;
	@%p12 bra 	$L__BB3_13;
	add.s32 	%r33, %r39, %r3;
	mul.wide.u32 	%rd45, %r33, 4;
	add.s64 	%rd46, %rd2, %rd45;
	ld.global.f32 	%f58, [%rd46];
	mad.lo.s32 	%r34, %r39, %r19, %r2;
	mul.wide.s32 	%rd47, %r34, 4;
	add.s64 	%rd48, %rd1, %rd47;
	ld.global.f32 	%f59, [%rd48];
	fma.rn.f32 	%f67, %f58, %f59, %f67;
$L__BB3_13:
	mad.lo.s32 	%r35, %r19, %r1, %r2;
	cvta.to.global.u64 	%rd49, %rd6;
	mul.wide.s32 	%rd50, %r35, 4;
	add.s64 	%rd51, %rd49, %rd50;
	st.global.f32 	[%rd51], %f67;
$L__BB3_14:
	ret;

}


// ===== COMPILED SASS (sm_100) =====

	.target	sm_100

	.elftype	@"ET_EXEC"


//--------------------- .note.nv.tkinfo           --------------------------
	.section	.note.nv.tkinfo,"",@"SHT_NOTE"
	.sectionflags	@"SHF_NOTE_NV_TKINFO"
	.tkinfo
        /*0018*/ 	.word	0x00000002
        /*0030*/ 	.string	""
        /*0030*/ 	.string	"ptxas"
        /*0030*/ 	.string	"Cuda compilation tools, release 13.0, V13.0.88"
        /*0030*/ 	.string	"Build cuda_13.0.r13.0/compiler.36424714_0"
        /*0030*/ 	.string	"-arch sm_100 -m 64 "



//--------------------- .note.nv.cuinfo           --------------------------
	.section	.note.nv.cuinfo,"",@"SHT_NOTE"
	.sectionflags	@"SHF_NOTE_NV_CUINFO"
        /*0018*/ 	.short	0x0002
        /*001a*/ 	.short	0x0064
        /*001c*/ 	.short	0x0082
	.zero		2


//--------------------- .nv.info                  --------------------------
	.section	.nv.info,"",@"SHT_CUDA_INFO"
	.align	4


	//----- nvinfo : EIATTR_REGCOUNT
	.align		4
        /*0000*/ 	.byte	0x04, 0x2f
        /*0002*/ 	.short	(.L_10 - .L_9)
	.align		4
.L_9:
        /*0004*/ 	.word	index@(_Z6matmulPfS_S_iii)
        /*0008*/ 	.word	0x00000020


	//----- nvinfo : EIATTR_FRAME_SIZE
	.align		4
.L_10:
        /*000c*/ 	.byte	0x04, 0x11
        /*000e*/ 	.short	(.L_12 - .L_11)
	.align		4
.L_11:
        /*0010*/ 	.word	index@(_Z6matmulPfS_S_iii)
        /*0014*/ 	.word	0x00000000


	//----- nvinfo : EIATTR_REGCOUNT
	.align		4
.L_12:
        /*0018*/ 	.byte	0x04, 0x2f
        /*001a*/ 	.short	(.L_14 - .L_13)
	.align		4
.L_13:
        /*001c*/ 	.word	index@(_Z9attentionPfS_S_S_ii)
        /*0020*/ 	.word	0x00000020


	//----- nvinfo : EIATTR_FRAME_SIZE
	.align		4
.L_14:
        /*0024*/ 	.byte	0x04, 0x11
        /*0026*/ 	.short	(.L_16 - .L_15)
	.align		4
.L_15:
        /*0028*/ 	.word	index@($__internal_1_$__cuda_sm3x_div_rn_noftz_f32_slowpath)
        /*002c*/ 	.word	0x00000000


	//----- nvinfo : EIATTR_FRAME_SIZE
	.align		4
.L_16:
        /*0030*/ 	.byte	0x04, 0x11
        /*0032*/ 	.short	(.L_18 - .L_17)
	.align		4
.L_17:
        /*0034*/ 	.word	index@($__internal_0_$__cuda_sm20_sqrt_rn_f32_slowpath)
        /*0038*/ 	.word	0x00000000


	//----- nvinfo : EIATTR_FRAME_SIZE
	.align		4
.L_18:
        /*003c*/ 	.byte	0x04, 0x11
        /*003e*/ 	.short	(.L_20 - .L_19)
	.align		4
.L_19:
        /*0040*/ 	.word	index@(_Z9attentionPfS_S_S_ii)
        /*0044*/ 	.word	0x00000000


	//----- nvinfo : EIATTR_REGCOUNT
	.align		4
.L_20:
        /*0048*/ 	.byte	0x04, 0x2f
        /*004a*/ 	.short	(.L_22 - .L_21)
	.align		4
.L_21:
        /*004c*/ 	.word	index@(_Z22initializeRandomMatrixPfiiy)
        /*0050*/ 	.word	0x00000020


	//----- nvinfo : EIATTR_FRAME_SIZE
	.align		4
.L_22:
        /*0054*/ 	.byte	0x04, 0x11
        /*0056*/ 	.short	(.L_24 - .L_23)
	.align		4
.L_23:
        /*0058*/ 	.word	index@(_Z22initializeRandomMatrixPfiiy)
        /*005c*/ 	.word	0x00000030


	//----- nvinfo : EIATTR_REGCOUNT
	.align		4
.L_24:
        /*0060*/ 	.byte	0x04, 0x2f
        /*0062*/ 	.short	(.L_26 - .L_25)
	.align		4
.L_25:
        /*0064*/ 	.word	index@(_Z16linearProjectionPfS_S_iii)
        /*0068*/ 	.word	0x00000020


	//----- nvinfo : EIATTR_FRAME_SIZE
	.align		4
.L_26:
        /*006c*/ 	.byte	0x04, 0x11
        /*006e*/ 	.short	(.L_28 - .L_27)
	.align		4
.L_27:
        /*0070*/ 	.word	index@(_Z16linearProjectionPfS_S_iii)
        /*0074*/ 	.word	0x00000000


	//----- nvinfo : EIATTR_MIN_STACK_SIZE
	.align		4
.L_28:
        /*0078*/ 	.byte	0x04, 0x12
        /*007a*/ 	.short	(.L_30 - .L_29)
	.align		4
.L_29:
        /*007c*/ 	.word	index@(_Z16linearProjectionPfS_S_iii)
        /*0080*/ 	.word	0x00000000


	//----- nvinfo : EIATTR_MIN_STACK_SIZE
	.align		4
.L_30:
        /*0084*/ 	.byte	0x04, 0x12
        /*0086*/ 	.short	(.L_32 - .L_31)
	.align		4
.L_31:
        /*0088*/ 	.word	index@(_Z22initializeRandomMatrixPfiiy)
        /*008c*/ 	.word	0x00000030


	//----- nvinfo : EIATTR_MIN_STACK_SIZE
	.align		4
.L_32:
        /*0090*/ 	.byte	0x04, 0x12
        /*0092*/ 	.short	(.L_34 - .L_33)
	.align		4
.L_33:
        /*0094*/ 	.word	index@(_Z9attentionPfS_S_S_ii)
        /*0098*/ 	.word	0x00000000


	//----- nvinfo : EIATTR_MIN_STACK_SIZE
	.align		4
.L_34:
        /*009c*/ 	.byte	0x04, 0x12
        /*009e*/ 	.short	(.L_36 - .L_35)
	.align		4
.L_35:
        /*00a0*/ 	.word	index@(_Z6matmulPfS_S_iii)
        /*00a4*/ 	.word	0x00000000
.L_36:


//--------------------- .nv.compat                --------------------------
	.section	.nv.compat,"",@"SHT_CUDA_COMPAT_INFO"
	.align	4
        /*0000*/ 	.byte	0x02, 0x09, 0x00, 0x00, 0x02, 0x02, 0x01, 0x00, 0x02, 0x05, 0x05, 0x00, 0x03, 0x07, 0x01, 0x01
        /*0010*/ 	.byte	0x02, 0x03, 0x00, 0x00, 0x02, 0x06, 0x01, 0x00, 0x04, 0x0b, 0x08, 0x00, 0x01, 0x00, 0x00, 0x00
        /*0020*/ 	.byte	0x00, 0x00, 0x00, 0x00


//--------------------- .nv.info._Z16linearProjectionPfS_S_iii --------------------------
	.section	.nv.info._Z16linearProjectionPfS_S_iii,"",@"SHT_CUDA_INFO"
	.sectionflags	@""
	.align	4


	//----- nvinfo : EIATTR_CUDA_API_VERSION
	.align		4
        /*0000*/ 	.byte	0x04, 0x37
        /*0002*/ 	.short	(.L_38 - .L_37)
.L_37:
        /*0004*/ 	.word	0x00000082


	//----- nvinfo : EIATTR_KPARAM_INFO
	.align		4
.L_38:
        /*0008*/ 	.byte	0x04, 0x17
        /*000a*/ 	.short	(.L_40 - .L_39)
.L_39:
        /*000c*/ 	.word	0x00000000
        /*0010*/ 	.short	0x0005
        /*0012*/ 	.short	0x0020
        /*0014*/ 	.byte	0x00, 0xf0, 0x11, 0x00


	//----- nvinfo : EIATTR_KPARAM_INFO
	.align		4
.L_40:
        /*0018*/ 	.byte	0x04, 0x17
        /*001a*/ 	.short	(.L_42 - .L_41)
.L_41:
        /*001c*/ 	.word	0x00000000
        /*0020*/ 	.short	0x0004
        /*0022*/ 	.short	0x001c
        /*0024*/ 	.byte	0x00, 0xf0, 0x11, 0x00


	//----- nvinfo : EIATTR_KPARAM_INFO
	.align		4
.L_42:
        /*0028*/ 	.byte	0x04, 0x17
        /*002a*/ 	.short	(.L_44 - .L_43)
.L_43:
        /*002c*/ 	.word	0x00000000
        /*0030*/ 	.short	0x0003
        /*0032*/ 	.short	0x0018
        /*0034*/ 	.byte	0x00, 0xf0, 0x11, 0x00


	//----- nvinfo : EIATTR_KPARAM_INFO
	.align		4
.L_44:
        /*0038*/ 	.byte	0x04, 0x17
        /*003a*/ 	.short	(.L_46 - .L_45)
.L_45:
        /*003c*/ 	.word	0x00000000
        /*0040*/ 	.short	0x0002
        /*0042*/ 	.short	0x0010
        /*0044*/ 	.byte	0x00, 0xf5, 0x21, 0x00


	//----- nvinfo : EIATTR_KPARAM_INFO
	.align		4
.L_46:
        /*0048*/ 	.byte	0x04, 0x17
        /*004a*/ 	.short	(.L_48 - .L_47)
.L_47:
        /*004c*/ 	.word	0x00000000
        /*0050*/ 	.short	0x0001
        /*0052*/ 	.short	0x0008
        /*0054*/ 	.byte	0x00, 0xf5, 0x21, 0x00


	//----- nvinfo : EIATTR_KPARAM_INFO
	.align		4
.L_48:
        /*0058*/ 	.byte	0x04, 0x17
        /*005a*/ 	.short	(.L_50 - .L_49)
.L_49:
        /*005c*/ 	.word	0x00000000
        /*0060*/ 	.short	0x0000
        /*0062*/ 	.short	0x0000
        /*0064*/ 	.byte	0x00, 0xf5, 0x21, 0x00


	//----- nvinfo : EIATTR_SPARSE_MMA_MASK
	.align		4
.L_50:
        /*0068*/ 	.byte	0x03, 0x50
        /*006a*/ 	.short	0x0000


	//----- nvinfo : EIATTR_MAXREG_COUNT
	.align		4
        /*006c*/ 	.byte	0x03, 0x1b
        /*006e*/ 	.short	0x00ff


	//----- nvinfo : EIATTR_MERCURY_ISA_VERSION
	.align		4
        /*0070*/ 	.byte	0x03, 0x5f
        /*0072*/ 	.short	0x0101


	//----- nvinfo : EIATTR_VRC_CTA_INIT_COUNT
	.align		4
        /*0074*/ 	.byte	0x02, 0x4a
	.zero		1
	.zero		1


	//----- nvinfo : EIATTR_EXIT_INSTR_OFFSETS
	.align		4
        /*0078*/ 	.byte	0x04, 0x1c
        /*007a*/ 	.short	(.L_52 - .L_51)


	//   ....[0]....
.L_51:
        /*007c*/ 	.word	0x000000d0


	//   ....[1]....
        /*0080*/ 	.word	0x000008f0


	//----- nvinfo : EIATTR_CBANK_PARAM_SIZE
	.align		4
.L_52:
        /*0084*/ 	.byte	0x03, 0x19
        /*0086*/ 	.short	0x0024


	//----- nvinfo : EIATTR_PARAM_CBANK
	.align		4
        /*0088*/ 	.byte	0x04, 0x0a
        /*008a*/ 	.short	(.L_54 - .L_53)
	.align		4
.L_53:
        /*008c*/ 	.word	index@(.nv.constant0._Z16linearProjectionPfS_S_iii)
        /*0090*/ 	.short	0x0380
        /*0092*/ 	.short	0x0024


	//----- nvinfo : EIATTR_SW_WAR
	.align		4
.L_54:
        /*0094*/ 	.byte	0x04, 0x36
        /*0096*/ 	.short	(.L_56 - .L_55)
.L_55:
        /*0098*/ 	.word	0x00000008
.L_56:


//--------------------- .nv.info._Z22initializeRandomMatrixPfiiy --------------------------
	.section	.nv.info._Z22initializeRandomMatrixPfiiy,"",@"SHT_CUDA_INFO"
	.sectionflags	@""
	.align	4


	//----- nvinfo : EIATTR_CUDA_API_VERSION
	.align		4
        /*0000*/ 	.byte	0x04, 0x37
        /*0002*/ 	.short	(.L_58 - .L_57)
.L_57:
        /*0004*/ 	.word	0x00000082


	//----- nvinfo : EIATTR_KPARAM_INFO
	.align		4
.L_58:
        /*0008*/ 	.byte	0x04, 0x17
        /*000a*/ 	.short	(.L_60 - .L_59)
.L_59:
        /*000c*/ 	.word	0x00000000
        /*0010*/ 	.short	0x0003
        /*0012*/ 	.short	0x0010
        /*0014*/ 	.byte	0x00, 0xf0, 0x21, 0x00


	//----- nvinfo : EIATTR_KPARAM_INFO
	.align		4
.L_60:
        /*0018*/ 	.byte	0x04, 0x17
        /*001a*/ 	.short	(.L_62 - .L_61)
.L_61:
        /*001c*/ 	.word	0x00000000
        /*0020*/ 	.short	0x0002
        /*0022*/ 	.short	0x000c
        /*0024*/ 	.byte	0x00, 0xf0, 0x11, 0x00


	//----- nvinfo : EIATTR_KPARAM_INFO
	.align		4
.L_62:
        /*0028*/ 	.byte	0x04, 0x17
        /*002a*/ 	.short	(.L_64 - .L_63)
.L_63:
        /*002c*/ 	.word	0x00000000
        /*0030*/ 	.short	0x0001
        /*0032*/ 	.short	0x0008
        /*0034*/ 	.byte	0x00, 0xf0, 0x11, 0x00


	//----- nvinfo : EIATTR_KPARAM_INFO
	.align		4
.L_64:
        /*0038*/ 	.byte	0x04, 0x17
        /*003a*/ 	.short	(.L_66 - .L_65)
.L_65:
        /*003c*/ 	.word	0x00000000
        /*0040*/ 	.short	0x0000
        /*0042*/ 	.short	0x0000
        /*0044*/ 	.byte	0x00, 0xf5, 0x21, 0x00


	//----- nvinfo : EIATTR_SPARSE_MMA_MASK
	.align		4
.L_66:
        /*0048*/ 	.byte	0x03, 0x50
        /*004a*/ 	.short	0x0000


	//----- nvinfo : EIATTR_MAXREG_COUNT
	.align		4
        /*004c*/ 	.byte	0x03, 0x1b
        /*004e*/ 	.short	0x00ff


	//----- nvinfo : EIATTR_MERCURY_ISA_VERSION
	.align		4
        /*0050*/ 	.byte	0x03, 0x5f
        /*0052*/ 	.short	0x0101


	//----- nvinfo : EIATTR_VRC_CTA_INIT_COUNT
	.align		4
        /*0054*/ 	.byte	0x02, 0x4a
	.zero		1
	.zero		1


	//----- nvinfo : EIATTR_EXIT_INSTR_OFFSETS
	.align		4
        /*0058*/ 	.byte	0x04, 0x1c
        /*005a*/ 	.short	(.L_68 - .L_67)


	//   ....[0]....
.L_67:
        /*005c*/ 	.word	0x000000a0


	//   ....[1]....
        /*0060*/ 	.word	0x000029a0


	//----- nvinfo : EIATTR_CRS_STACK_SIZE
	.align		4
.L_68:
        /*0064*/ 	.byte	0x04, 0x1e
        /*0066*/ 	.short	(.L_70 - .L_69)
.L_69:
        /*0068*/ 	.word	0x00000000


	//----- nvinfo : EIATTR_CBANK_PARAM_SIZE
	.align		4
.L_70:
        /*006c*/ 	.byte	0x03, 0x19
        /*006e*/ 	.short	0x0018


	//----- nvinfo : EIATTR_PARAM_CBANK
	.align		4
        /*0070*/ 	.byte	0x04, 0x0a
        /*0072*/ 	.short	(.L_72 - .L_71)
	.align		4
.L_71:
        /*0074*/ 	.word	index@(.nv.constant0._Z22initializeRandomMatrixPfiiy)
        /*0078*/ 	.short	0x0380
        /*007a*/ 	.short	0x0018


	//----- nvinfo : EIATTR_SW_WAR
	.align		4
.L_72:
        /*007c*/ 	.byte	0x04, 0x36
        /*007e*/ 	.short	(.L_74 - .L_73)
.L_73:
        /*0080*/ 	.word	0x00000008
.L_74:


//--------------------- .nv.info._Z9attentionPfS_S_S_ii --------------------------
	.section	.nv.info._Z9attentionPfS_S_S_ii,"",@"SHT_CUDA_INFO"
	.sectionflags	@""
	.align	4


	//----- nvinfo : EIATTR_CUDA_API_VERSION
	.align		4
        /*0000*/ 	.byte	0x04, 0x37
        /*0002*/ 	.short	(.L_76 - .L_75)
.L_75:
        /*0004*/ 	.word	0x00000082


	//----- nvinfo : EIATTR_KPARAM_INFO
	.align		4
.L_76:
        /*0008*/ 	.byte	0x04, 0x17
        /*000a*/ 	.short	(.L_78 - .L_77)
.L_77:
        /*000c*/ 	.word	0x00000000
        /*0010*/ 	.short	0x0005
        /*0012*/ 	.short	0x0024
        /*0014*/ 	.byte	0x00, 0xf0, 0x11, 0x00


	//----- nvinfo : EIATTR_KPARAM_INFO
	.align		4
.L_78:
        /*0018*/ 	.byte	0x04, 0x17
        /*001a*/ 	.short	(.L_80 - .L_79)
.L_79:
        /*001c*/ 	.word	0x00000000
        /*0020*/ 	.short	0x0004
        /*0022*/ 	.short	0x0020
        /*0024*/ 	.byte	0x00, 0xf0, 0x11, 0x00


	//----- nvinfo : EIATTR_KPARAM_INFO
	.align		4
.L_80:
        /*0028*/ 	.byte	0x04, 0x17
        /*002a*/ 	.short	(.L_82 - .L_81)
.L_81:
        /*002c*/ 	.word	0x00000000
        /*0030*/ 	.short	0x0003
        /*0032*/ 	.short	0x0018
        /*0034*/ 	.byte	0x00, 0xf5, 0x21, 0x00


	//----- nvinfo : EIATTR_KPARAM_INFO
	.align		4
.L_82:
        /*0038*/ 	.byte	0x04, 0x17
        /*003a*/ 	.short	(.L_84 - .L_83)
.L_83:
        /*003c*/ 	.word	0x00000000
        /*0040*/ 	.short	0x0002
        /*0042*/ 	.short	0x0010
        /*0044*/ 	.byte	0x00, 0xf5, 0x21, 0x00


	//----- nvinfo : EIATTR_KPARAM_INFO
	.align		4
.L_84:
        /*0048*/ 	.byte	0x04, 0x17
        /*004a*/ 	.short	(.L_86 - .L_85)
.L_85:
        /*004c*/ 	.word	0x00000000
        /*0050*/ 	.short	0x0001
        /*0052*/ 	.short	0x0008
        /*0054*/ 	.byte	0x00, 0xf5, 0x21, 0x00


	//----- nvinfo : EIATTR_KPARAM_INFO
	.align		4
.L_86:
        /*0058*/ 	.byte	0x04, 0x17
        /*005a*/ 	.short	(.L_88 - .L_87)
.L_87:
        /*005c*/ 	.word	0x00000000
        /*0060*/ 	.short	0x0000
        /*0062*/ 	.short	0x0000
        /*0064*/ 	.byte	0x00, 0xf5, 0x21, 0x00


	//----- nvinfo : EIATTR_SPARSE_MMA_MASK
	.align		4
.L_88:
        /*0068*/ 	.byte	0x03, 0x50
        /*006a*/ 	.short	0x0000


	//----- nvinfo : EIATTR_MAXREG_COUNT
	.align		4
        /*006c*/ 	.byte	0x03, 0x1b
        /*006e*/ 	.short	0x00ff


	//----- nvinfo : EIATTR_NUM_BARRIERS
	.align		4
        /*0070*/ 	.byte	0x02, 0x4c
        /*0072*/ 	.byte	0x01
	.zero		1


	//----- nvinfo : EIATTR_MERCURY_ISA_VERSION
	.align		4
        /*0074*/ 	.byte	0x03, 0x5f
        /*0076*/ 	.short	0x0101


	//----- nvinfo : EIATTR_VRC_CTA_INIT_COUNT
	.align		4
        /*0078*/ 	.byte	0x02, 0x4a
	.zero		1
	.zero		1


	//----- nvinfo : EIATTR_EXIT_INSTR_OFFSETS
	.align		4
        /*007c*/ 	.byte	0x04, 0x1c
        /*007e*/ 	.short	(.L_90 - .L_89)


	//   ....[0]....
.L_89:
        /*0080*/ 	.word	0x00002910


	//   ....[1]....
        /*0084*/ 	.word	0x000033f0


	//----- nvinfo : EIATTR_CRS_STACK_SIZE
	.align		4
.L_90:
        /*0088*/ 	.byte	0x04, 0x1e
        /*008a*/ 	.short	(.L_92 - .L_91)
.L_91:
        /*008c*/ 	.word	0x00000000


	//----- nvinfo : EIATTR_CBANK_PARAM_SIZE
	.align		4
.L_92:
        /*0090*/ 	.byte	0x03, 0x19
        /*0092*/ 	.short	0x0028


	//----- nvinfo : EIATTR_PARAM_CBANK
	.align		4
        /*0094*/ 	.byte	0x04, 0x0a
        /*0096*/ 	.short	(.L_94 - .L_93)
	.align		4
.L_93:
        /*0098*/ 	.word	index@(.nv.constant0._Z9attentionPfS_S_S_ii)
        /*009c*/ 	.short	0x0380
        /*009e*/ 	.short	0x0028


	//----- nvinfo : EIATTR_SW_WAR
	.align		4
.L_94:
        /*00a0*/ 	.byte	0x04, 0x36
        /*00a2*/ 	.short	(.L_96 - .L_95)
.L_95:
        /*00a4*/ 	.word	0x00000008
.L_96:


//--------------------- .nv.info._Z6matmulPfS_S_iii --------------------------
	.section	.nv.info._Z6matmulPfS_S_iii,"",@"SHT_CUDA_INFO"
	.sectionflags	@""
	.align	4


	//----- nvinfo : EIATTR_CUDA_API_VERSION
	.align		4
        /*0000*/ 	.byte	0x04, 0x37
        /*0002*/ 	.short	(.L_98 - .L_97)
.L_97:
        /*0004*/ 	.word	0x00000082


	//----- nvinfo : EIATTR_KPARAM_INFO
	.align		4
.L_98:
        /*0008*/ 	.byte	0x04, 0x17
        /*000a*/ 	.short	(.L_100 - .L_99)
.L_99:
        /*000c*/ 	.word	0x00000000
        /*0010*/ 	.short	0x0005
        /*0012*/ 	.short	0x0020
        /*0014*/ 	.byte	0x00, 0xf0, 0x11, 0x00


	//----- nvinfo : EIATTR_KPARAM_INFO
	.align		4
.L_100:
        /*0018*/ 	.byte	0x04, 0x17
        /*001a*/ 	.short	(.L_102 - .L_101)
.L_101:
        /*001c*/ 	.word	0x00000000
        /*0020*/ 	.short	0x0004
        /*0022*/ 	.short	0x001c
        /*0024*/ 	.byte	0x00, 0xf0, 0x11, 0x00


	//----- nvinfo : EIATTR_KPARAM_INFO
	.align		4
.L_102:
        /*0028*/ 	.byte	0x04, 0x17
        /*002a*/ 	.short	(.L_104 - .L_103)
.L_103:
        /*002c*/ 	.word	0x00000000
        /*0030*/ 	.short	0x0003
        /*0032*/ 	.short	0x0018
        /*0034*/ 	.byte	0x00, 0xf0, 0x11, 0x00


	//----- nvinfo : EIATTR_KPARAM_INFO
	.align		4
.L_104:
        /*0038*/ 	.byte	0x04, 0x17
        /*003a*/ 	.short	(.L_106 - .L_105)
.L_105:
        /*003c*/ 	.word	0x00000000
        /*0040*/ 	.short	0x0002
        /*0042*/ 	.short	0x0010
        /*0044*/ 	.byte	0x00, 0xf5, 0x21, 0x00


	//----- nvinfo : EIATTR_KPARAM_INFO
	.align		4
.L_106:
        /*0048*/ 	.byte	0x04, 0x17
        /*004a*/ 	.short	(.L_108 - .L_107)
.L_107:
        /*004c*/ 	.word	0x00000000
        /*0050*/ 	.short	0x0001
        /*0052*/ 	.short	0x0008
        /*0054*/ 	.byte	0x00, 0xf5, 0x21, 0x00


	//----- nvinfo : EIATTR_KPARAM_INFO
	.align		4
.L_108:
        /*0058*/ 	.byte	0x04, 0x17
        /*005a*/ 	.short	(.L_110 - .L_109)
.L_109:
        /*005c*/ 	.word	0x00000000
        /*0060*/ 	.short	0x0000
        /*0062*/ 	.short	0x0000
        /*0064*/ 	.byte	0x00, 0xf5, 0x21, 0x00


	//----- nvinfo : EIATTR_SPARSE_MMA_MASK
	.align		4
.L_110:
        /*0068*/ 	.byte	0x03, 0x50
        /*006a*/ 	.short	0x0000


	//----- nvinfo : EIATTR_MAXREG_COUNT
	.align		4
        /*006c*/ 	.byte	0x03, 0x1b
        /*006e*/ 	.short	0x00ff


	//----- nvinfo : EIATTR_MERCURY_ISA_VERSION
	.align		4
        /*0070*/ 	.byte	0x03, 0x5f
        /*0072*/ 	.short	0x0101


	//----- nvinfo : EIATTR_VRC_CTA_INIT_COUNT
	.align		4
        /*0074*/ 	.byte	0x02, 0x4a
	.zero		1
	.zero		1


	//----- nvinfo : EIATTR_EXIT_INSTR_OFFSETS
	.align		4
        /*0078*/ 	.byte	0x04, 0x1c
        /*007a*/ 	.short	(.L_112 - .L_111)


	//   ....[0]....
.L_111:
        /*007c*/ 	.word	0x000000d0


	//   ....[1]....
        /*0080*/ 	.word	0x000008f0


	//----- nvinfo : EIATTR_CBANK_PARAM_SIZE
	.align		4
.L_112:
        /*0084*/ 	.byte	0x03, 0x19
        /*0086*/ 	.short	0x0024


	//----- nvinfo : EIATTR_PARAM_CBANK
	.align		4
        /*0088*/ 	.byte	0x04, 0x0a
        /*008a*/ 	.short	(.L_114 - .L_113)
	.align		4
.L_113:
        /*008c*/ 	.word	index@(.nv.constant0._Z6matmulPfS_S_iii)
        /*0090*/ 	.short	0x0380
        /*0092*/ 	.short	0x0024


	//----- nvinfo : EIATTR_SW_WAR
	.align		4
.L_114:
        /*0094*/ 	.byte	0x04, 0x36
        /*0096*/ 	.short	(.L_116 - .L_115)
.L_115:
        /*0098*/ 	.word	0x00000008
.L_116:


//--------------------- .nv.callgraph             --------------------------
	.section	.nv.callgraph,"",@"SHT_CUDA_CALLGRAPH"
	.align	4
	.sectionentsize	8
	.align		4
        /*0000*/ 	.word	0x00000000
	.align		4
        /*0004*/ 	.word	0xffffffff
	.align		4
        /*0008*/ 	.word	0x00000000
	.align		4
        /*000c*/ 	.word	0xfffffffe
	.align		4
        /*0010*/ 	.word	0x00000000
	.align		4
        /*0014*/ 	.word	0xfffffffd
	.align		4
        /*0018*/ 	.word	0x00000000
	.align		4
        /*001c*/ 	.word	0xfffffffc


//--------------------- .nv.constant4             --------------------------
	.section	.nv.constant4,"a",@progbits
	.align	8
	.align		8
.nv.constant4:
        /*0000*/ 	.dword	precalc_xorwow_matrix
	.align		8
        /*0008*/ 	.dword	precalc_xorwow_offset_matrix
	.align		8
        /*0010*/ 	.dword	mrg32k3aM1
	.align		8
        /*0018*/ 	.dword	mrg32k3aM2
	.align		8
        /*0020*/ 	.dword	mrg32k3aM1SubSeq
	.align		8
        /*0028*/ 	.dword	mrg32k3aM2SubSeq
	.align		8
        /*0030*/ 	.dword	mrg32k3aM1Seq
	.align		8
        /*0038*/ 	.dword	mrg32k3aM2Seq


//--------------------- .nv.constant3             --------------------------
	.section	.nv.constant3,"a",@progbits
	.align	8
.nv.constant3:
	.type		__cr_lgamma_table,@object
	.size		__cr_lgamma_table,(.L_8 - __cr_lgamma_table)
__cr_lgamma_table:
        /*0000*/ 	.byte	0x00, 0x00, 0x00, 0x00, 0x00, 0x00, 0x00, 0x00, 0x00, 0x00, 0x00, 0x00, 0x00, 0x00, 0x00, 0x00
        /*0010*/ 	.byte	0xef, 0x39, 0xfa, 0xfe, 0x42, 0x2e, 0xe6, 0x3f, 0x02, 0x20, 0x2a, 0xfa, 0x0b, 0xab, 0xfc, 0x3f
        /*0020*/ 	.byte	0xf9, 0x2c, 0x92, 0x7c, 0xa7, 0x6c, 0x09, 0x40, 0xc9, 0x79, 0x44, 0x3c, 0x64, 0x26, 0x13, 0x40
        /*0030*/ 	.byte	0xca, 0x01, 0xcf, 0x3a, 0x27, 0x51, 0x1a, 0x40, 0x30, 0xcc, 0x2d, 0xf3, 0xe1, 0x0c, 0x21, 0x40
        /*0040*/ 	.byte	0x0d, 0xb7, 0xfc, 0x82, 0x8e, 0x35, 0x25, 0x40
.L_8:


//--------------------- .text._Z16linearProjectionPfS_S_iii --------------------------
	.section	.text._Z16linearProjectionPfS_S_iii,"ax",@progbits
	.align	128
        .global         _Z16linearProjectionPfS_S_iii
        .type           _Z16linearProjectionPfS_S_iii,@function
        .size           _Z16linearProjectionPfS_S_iii,(.L_x_103 - _Z16linearProjectionPfS_S_iii)
        .other          _Z16linearProjectionPfS_S_iii,@"STO_CUDA_ENTRY STV_DEFAULT"
_Z16linearProjectionPfS_S_iii:
.text._Z16linearProjectionPfS_S_iii:
[----:B------:R-:W-:Y:S01]  /*0000*/  LDC R1, c[0x0][0x37c] ;  /* 0x0000df00ff017b82 */ /* 0x000fe20000000800 */
[----:B------:R-:W0:Y:S07]  /*0010*/  S2R R5, SR_TID.X ;  /* 0x0000000000057919 */ /* 0x000e2e0000002100 */
[----:B------:R-:W1:Y:S01]  /*0020*/  LDC R16, c[0x0][0x364] ;  /* 0x0000d900ff107b82 */ /* 0x000e620000000800 */
[----:B------:R-:W2:Y:S01]  /*0030*/  LDCU UR6, c[0x0][0x398] ;  /* 0x00007300ff0677ac */ /* 0x000ea20008000800 */
[----:B------:R-:W1:Y:S06]  /*0040*/  S2R R3, SR_TID.Y ;  /* 0x0000000000037919 */ /* 0x000e6c0000002200 */
[----:B------:R-:W0:Y:S08]  /*0050*/  S2UR UR5, SR_CTAID.X ;  /* 0x00000000000579c3 */ /* 0x000e300000002500 */
[----:B------:R-:W0:Y:S08]  /*0060*/  LDC R0, c[0x0][0x360] ;  /* 0x0000d800ff007b82 */ /* 0x000e300000000800 */
[----:B------:R-:W1:Y:S08]  /*0070*/  S2UR UR4, SR_CTAID.Y ;  /* 0x00000000000479c3 */ /* 0x000e700000002600 */
[----:B------:R-:W3:Y:S01]  /*0080*/  LDC R17, c[0x0][0x3a0] ;  /* 0x0000e800ff117b82 */ /* 0x000ee20000000800 */
[----:B0-----:R-:W-:-:S02]  /*0090*/  IMAD R0, R0, UR5, R5 ;  /* 0x0000000500007c24 */ /* 0x001fc4000f8e0205 */
[----:B-1----:R-:W-:-:S03]  /*00a0*/  IMAD R16, R16, UR4, R3 ;  /* 0x0000000410107c24 */ /* 0x002fc6000f8e0203 */
[----:B---3--:R-:W-:-:S04]  /*00b0*/  ISETP.GE.AND P0, PT, R0, R17, PT ;  /* 0x000000110000720c */ /* 0x008fc80003f06270 */
[----:B--2---:R-:W-:-:S13]  /*00c0*/  ISETP.GE.OR P0, PT, R16, UR6, P0 ;  /* 0x0000000610007c0c */ /* 0x004fda0008706670 */
[----:B------:R-:W-:Y:S05]  /*00d0*/  @P0 EXIT ;  /* 0x000000000000094d */ /* 0x000fea0003800000 */
[----:B------:R-:W0:Y:S01]  /*00e0*/  LDC R19, c[0x0][0x39c] ;  /* 0x0000e700ff137b82 */ /* 0x000e220000000800 */
[----:B------:R-:W1:Y:S01]  /*00f0*/  LDCU.64 UR4, c[0x0][0x358] ;  /* 0x00006b00ff0477ac */ /* 0x000e620008000a00 */
[----:B------:R-:W-:Y:S01]  /*0100*/  HFMA2 R24, -RZ, RZ, 0, 0 ;  /* 0x00000000ff187431 */ /* 0x000fe200000001ff */
[----:B0-----:R-:W-:-:S13]  /*0110*/  ISETP.GE.AND P0, PT, R19, 0x1, PT ;  /* 0x000000011300780c */ /* 0x001fda0003f06270 */
[----:B-1----:R-:W-:Y:S05]  /*0120*/  @!P0 BRA `(.L_x_0) ;  /* 0x0000000400e08947 */ /* 0x002fea0003800000 */
[C---:B------:R-:W-:Y:S01]  /*0130*/  ISETP.GE.U32.AND P1, PT, R19.reuse, 0x8, PT ;  /* 0x000000081300780c */ /* 0x040fe20003f26070 */
[----:B------:R-:W-:Y:S01]  /*0140*/  IMAD R20, R16, R19, RZ ;  /* 0x0000001310147224 */ /* 0x000fe200078e02ff */
[----:B------:R-:W-:Y:S02]  /*0150*/  LOP3.LUT R27, R19, 0x7, RZ, 0xc0, !PT ;  /* 0x00000007131b7812 */ /* 0x000fe400078ec0ff */
[----:B------:R-:W-:Y:S02]  /*0160*/  MOV R24, RZ ;  /* 0x000000ff00187202 */ /* 0x000fe40000000f00 */
[----:B------:R-:W-:Y:S02]  /*0170*/  ISETP.NE.AND P0, PT, R27, RZ, PT ;  /* 0x000000ff1b00720c */ /* 0x000fe40003f05270 */
[----:B------:R-:W-:-:S05]  /*0180*/  MOV R21, RZ ;  /* 0x000000ff00157202 */ /* 0x000fca0000000f00 */
[----:B------:R-:W-:Y:S06]  /*0190*/  @!P1 BRA `(.L_x_1) ;  /* 0x0000000000c49947 */ /* 0x000fec0003800000 */
[----:B------:R-:W0:Y:S01]  /*01a0*/  LDC.64 R2, c[0x0][0x380] ;  /* 0x0000e000ff027b82 */ /* 0x000e220000000a00 */
[----:B------:R-:W-:Y:S02]  /*01b0*/  LOP3.LUT R21, R19, 0x7ffffff8, RZ, 0xc0, !PT ;  /* 0x7ffffff813157812 */ /* 0x000fe400078ec0ff */
[----:B------:R-:W-:Y:S02]  /*01c0*/  MOV R24, RZ ;  /* 0x000000ff00187202 */ /* 0x000fe40000000f00 */
[----:B------:R-:W-:Y:S02]  /*01d0*/  MOV R18, R0 ;  /* 0x0000000000127202 */ /* 0x000fe40000000f00 */
[----:B------:R-:W-:Y:S01]  /*01e0*/  IADD3 R22, PT, PT, -R21, RZ, RZ ;  /* 0x000000ff15167210 */ /* 0x000fe20007ffe1ff */
[----:B0-----:R-:W-:-:S03]  /*01f0*/  IMAD.WIDE.U32 R2, R20, 0x4, R2 ;  /* 0x0000000414027825 */ /* 0x001fc600078e0002 */
[----:B------:R-:W-:-:S04]  /*0200*/  IADD3 R4, P1, PT, R2, 0x10, RZ ;  /* 0x0000001002047810 */ /* 0x000fc80007f3e0ff */
[----:B------:R-:W-:-:S09]  /*0210*/  IADD3.X R5, PT, PT, RZ, R3, RZ, P1, !PT ;  /* 0x00000003ff057210 */ /* 0x000fd20000ffe4ff */
.L_x_2:
[----:B------:R-:W0:Y:S01]  /*0220*/  LDC.64 R14, c[0x0][0x388] ;  /* 0x0000e200ff0e7b82 */ /* 0x000e220000000a00 */
[----:B------:R-:W-:Y:S02]  /*0230*/  MOV R2, R4 ;  /* 0x0000000400027202 */ /* 0x000fe40000000f00 */
[----:B------:R-:W-:-:S05]  /*0240*/  MOV R3, R5 ;  /* 0x0000000500037202 */ /* 0x000fca0000000f00 */
[----:B------:R-:W2:Y:S04]  /*0250*/  LDG.E R25, desc[UR4][R2.64+-0x10] ;  /* 0xfffff00402197981 */ /* 0x000ea8000c1e1900 */
[----:B------:R-:W3:Y:S04]  /*0260*/  LDG.E R23, desc[UR4][R2.64+-0xc] ;  /* 0xfffff40402177981 */ /* 0x000ee8000c1e1900 */
[----:B------:R-:W4:Y:S04]  /*0270*/  LDG.E R29, desc[UR4][R2.64+-0x8] ;  /* 0xfffff804021d7981 */ /* 0x000f28000c1e1900 */
[----:B------:R-:W5:Y:S01]  /*0280*/  LDG.E R28, desc[UR4][R2.64+-0x4] ;  /* 0xfffffc04021c7981 */ /* 0x000f62000c1e1900 */
[----:B0-----:R-:W-:-:S05]  /*0290*/  IMAD.WIDE R14, R18, 0x4, R14 ;  /* 0x00000004120e7825 */ /* 0x001fca00078e020e */
[----:B------:R0:W2:Y:S01]  /*02a0*/  LDG.E R26, desc[UR4][R14.64] ;  /* 0x000000040e1a7981 */ /* 0x0000a2000c1e1900 */
[----:B------:R-:W-:-:S04]  /*02b0*/  IMAD.WIDE R12, R17, 0x4, R14 ;  /* 0x00000004110c7825 */ /* 0x000fc800078e020e */
[C---:B------:R-:W-:Y:S02]  /*02c0*/  IMAD.WIDE R4, R17.reuse, 0x4, R12 ;  /* 0x0000000411047825 */ /* 0x040fe400078e020c */
[----:B------:R-:W3:Y:S02]  /*02d0*/  LDG.E R12, desc[UR4][R12.64] ;  /* 0x000000040c0c7981 */ /* 0x000ee4000c1e1900 */
[C---:B------:R-:W-:Y:S02]  /*02e0*/  IMAD.WIDE R8, R17.reuse, 0x4, R4 ;  /* 0x0000000411087825 */ /* 0x040fe400078e0204 */
[----:B------:R-:W4:Y:S02]  /*02f0*/  LDG.E R4, desc[UR4][R4.64] ;  /* 0x0000000404047981 */ /* 0x000f24000c1e1900 */
[C---:B------:R-:W-:Y:S02]  /*0300*/  IMAD.WIDE R6, R17.reuse, 0x4, R8 ;  /* 0x0000000411067825 */ /* 0x040fe400078e0208 */
[----:B------:R-:W5:Y:S02]  /*0310*/  LDG.E R8, desc[UR4][R8.64] ;  /* 0x0000000408087981 */ /* 0x000f64000c1e1900 */
[----:B------:R-:W-:-:S02]  /*0320*/  IMAD.WIDE R10, R17, 0x4, R6 ;  /* 0x00000004110a7825 */ /* 0x000fc400078e0206 */
[----:B------:R-:W5:Y:S04]  /*0330*/  LDG.E R5, desc[UR4][R2.64] ;  /* 0x0000000402057981 */ /* 0x000f68000c1e1900 */
[----:B------:R-:W5:Y:S01]  /*0340*/  LDG.E R6, desc[UR4][R6.64] ;  /* 0x0000000406067981 */ /* 0x000f62000c1e1900 */
[----:B0-----:R-:W-:-:S03]  /*0350*/  IMAD.WIDE R14, R17, 0x4, R10 ;  /* 0x00000004110e7825 */ /* 0x001fc600078e020a */
[----:B------:R-:W5:Y:S04]  /*0360*/  LDG.E R10, desc[UR4][R10.64] ;  /* 0x000000040a0a7981 */ /* 0x000f68000c1e1900 */
[----:B------:R-:W5:Y:S04]  /*0370*/  LDG.E R13, desc[UR4][R14.64] ;  /* 0x000000040e0d7981 */ /* 0x000f68000c1e1900 */
[----:B------:R-:W5:Y:S04]  /*0380*/  LDG.E R7, desc[UR4][R2.64+0x4] ;  /* 0x0000040402077981 */ /* 0x000f68000c1e1900 */
[----:B------:R-:W5:Y:S01]  /*0390*/  LDG.E R9, desc[UR4][R2.64+0xc] ;  /* 0x00000c0402097981 */ /* 0x000f62000c1e1900 */
[----:B--2---:R-:W-:Y:S01]  /*03a0*/  FFMA R26, R25, R26, R24 ;  /* 0x0000001a191a7223 */ /* 0x004fe20000000018 */
[----:B------:R-:W-:-:S02]  /*03b0*/  IMAD.WIDE R24, R17, 0x4, R14 ;  /* 0x0000000411187825 */ /* 0x000fc400078e020e */
[----:B------:R-:W2:Y:S04]  /*03c0*/  LDG.E R14, desc[UR4][R2.64+0x8] ;  /* 0x00000804020e7981 */ /* 0x000ea8000c1e1900 */
[----:B------:R-:W2:Y:S01]  /*03d0*/  LDG.E R24, desc[UR4][R24.64] ;  /* 0x0000000418187981 */ /* 0x000ea2000c1e1900 */
[----:B---3--:R-:W-:Y:S01]  /*03e0*/  FFMA R12, R23, R12, R26 ;  /* 0x0000000c170c7223 */ /* 0x008fe2000000001a */
[----:B------:R-:W-:-:S03]  /*03f0*/  IADD3 R22, PT, PT, R22, 0x8, RZ ;  /* 0x0000000816167810 */ /* 0x000fc60007ffe0ff */
[----:B----4-:R-:W-:Y:S01]  /*0400*/  FFMA R29, R29, R4, R12 ;  /* 0x000000041d1d7223 */ /* 0x010fe2000000000c */
[----:B------:R-:W-:-:S03]  /*0410*/  ISETP.NE.AND P1, PT, R22, RZ, PT ;  /* 0x000000ff1600720c */ /* 0x000fc60003f25270 */
[----:B-----5:R-:W-:Y:S01]  /*0420*/  FFMA R8, R28, R8, R29 ;  /* 0x000000081c087223 */ /* 0x020fe2000000001d */
[----:B------:R-:W-:-:S03]  /*0430*/  IADD3 R4, P2, PT, R2, 0x20, RZ ;  /* 0x0000002002047810 */ /* 0x000fc60007f5e0ff */
[----:B------:R-:W-:Y:S01]  /*0440*/  FFMA R6, R5, R6, R8 ;  /* 0x0000000605067223 */ /* 0x000fe20000000008 */
[----:B------:R-:W-:Y:S02]  /*0450*/  IADD3.X R5, PT, PT, RZ, R3, RZ, P2, !PT ;  /* 0x00000003ff057210 */ /* 0x000fe400017fe4ff */
[----:B------:R-:W-:Y:S01]  /*0460*/  LEA R18, R17, R18, 0x3 ;  /* 0x0000001211127211 */ /* 0x000fe200078e18ff */
[----:B------:R-:W-:-:S04]  /*0470*/  FFMA R7, R7, R10, R6 ;  /* 0x0000000a07077223 */ /* 0x000fc80000000006 */
[----:B--2---:R-:W-:-:S04]  /*0480*/  FFMA R14, R14, R13, R7 ;  /* 0x0000000d0e0e7223 */ /* 0x004fc80000000007 */
[----:B------:R-:W-:Y:S01]  /*0490*/  FFMA R24, R9, R24, R14 ;  /* 0x0000001809187223 */ /* 0x000fe2000000000e */
[----:B------:R-:W-:Y:S06]  /*04a0*/  @P1 BRA `(.L_x_2) ;  /* 0xfffffffc005c1947 */ /* 0x000fec000383ffff */
.L_x_1:
[----:B------:R-:W-:Y:S05]  /*04b0*/  @!P0 BRA `(.L_x_0) ;  /* 0x0000000000fc8947 */ /* 0x000fea0003800000 */
[----:B------:R-:W-:Y:S02]  /*04c0*/  ISETP.GE.U32.AND P1, PT, R27, 0x4, PT ;  /* 0x000000041b00780c */ /* 0x000fe40003f26070 */
[----:B------:R-:W-:-:S04]  /*04d0*/  LOP3.LUT R14, R19, 0x3, RZ, 0xc0, !PT ;  /* 0x00000003130e7812 */ /* 0x000fc800078ec0ff */
[----:B------:R-:W-:-:S07]  /*04e0*/  ISETP.NE.AND P0, PT, R14, RZ, PT ;  /* 0x000000ff0e00720c */ /* 0x000fce0003f05270 */
[----:B------:R-:W-:Y:S06]  /*04f0*/  @!P1 BRA `(.L_x_3) ;  /* 0x00000000006c9947 */ /* 0x000fec0003800000 */
[----:B------:R-:W0:Y:S01]  /*0500*/  LDC.64 R4, c[0x0][0x388] ;  /* 0x0000e200ff047b82 */ /* 0x000e220000000a00 */
[----:B------:R-:W1:Y:S01]  /*0510*/  LDCU.64 UR6, c[0x0][0x380] ;  /* 0x00007000ff0677ac */ /* 0x000e620008000a00 */
[----:B------:R-:W-:Y:S01]  /*0520*/  IMAD R7, R21, R17, R0 ;  /* 0x0000001115077224 */ /* 0x000fe200078e0200 */
[CC--:B------:R-:W-:Y:S02]  /*0530*/  IADD3 R3, PT, PT, R20.reuse, R21.reuse, RZ ;  /* 0x0000001514037210 */ /* 0x0c0fe40007ffe0ff */
[----:B------:R-:W-:-:S03]  /*0540*/  IADD3 R8, P1, PT, R20, R21, RZ ;  /* 0x0000001514087210 */ /* 0x000fc60007f3e0ff */
[----:B------:R-:W2:Y:S01]  /*0550*/  LDC.64 R12, c[0x0][0x380] ;  /* 0x0000e000ff0c7b82 */ /* 0x000ea20000000a00 */
[----:B0-----:R-:W-:-:S04]  /*0560*/  IMAD.WIDE R4, R7, 0x4, R4 ;  /* 0x0000000407047825 */ /* 0x001fc800078e0204 */
[----:B------:R-:W-:Y:S02]  /*0570*/  IMAD.WIDE R6, R17, 0x4, R4 ;  /* 0x0000000411067825 */ /* 0x000fe400078e0204 */
[----:B------:R-:W3:Y:S02]  /*0580*/  LDG.E R4, desc[UR4][R4.64] ;  /* 0x0000000404047981 */ /* 0x000ee4000c1e1900 */
[----:B--2---:R-:W-:Y:S01]  /*0590*/  IMAD.WIDE.U32 R12, R3, 0x4, R12 ;  /* 0x00000004030c7825 */ /* 0x004fe200078e000c */
[----:B------:R-:W-:Y:S02]  /*05a0*/  IADD3.X R3, PT, PT, RZ, RZ, RZ, P1, !PT ;  /* 0x000000ffff037210 */ /* 0x000fe40000ffe4ff */
[----:B-1----:R-:W-:-:S03]  /*05b0*/  LEA R2, P1, R8, UR6, 0x2 ;  /* 0x0000000608027c11 */ /* 0x002fc6000f8210ff */
[----:B------:R-:W3:Y:S01]  /*05c0*/  LDG.E R13, desc[UR4][R12.64] ;  /* 0x000000040c0d7981 */ /* 0x000ee2000c1e1900 */
[----:B------:R-:W-:Y:S01]  /*05d0*/  LEA.HI.X R3, R8, UR7, R3, 0x2, P1 ;  /* 0x0000000708037c11 */ /* 0x000fe200088f1403 */
[C---:B------:R-:W-:Y:S02]  /*05e0*/  IMAD.WIDE R8, R17.reuse, 0x4, R6 ;  /* 0x0000000411087825 */ /* 0x040fe400078e0206 */
[----:B------:R-:W2:Y:S04]  /*05f0*/  LDG.E R6, desc[UR4][R6.64] ;  /* 0x0000000406067981 */ /* 0x000ea8000c1e1900 */
[----:B------:R-:W2:Y:S01]  /*0600*/  LDG.E R15, desc[UR4][R2.64+0x4] ;  /* 0x00000404020f7981 */ /* 0x000ea2000c1e1900 */
[----:B------:R-:W-:-:S03]  /*0610*/  IMAD.WIDE R10, R17, 0x4, R8 ;  /* 0x00000004110a7825 */ /* 0x000fc600078e0208 */
[----:B------:R-:W4:Y:S04]  /*0620*/  LDG.E R22, desc[UR4][R8.64] ;  /* 0x0000000408167981 */ /* 0x000f28000c1e1900 */
[----:B------:R-:W4:Y:S04]  /*0630*/  LDG.E R18, desc[UR4][R2.64+0x8] ;  /* 0x0000080402127981 */ /* 0x000f28000c1e1900 */
[----:B------:R-:W5:Y:S04]  /*0640*/  LDG.E R26, desc[UR4][R2.64+0xc] ;  /* 0x00000c04021a7981 */ /* 0x000f68000c1e1900 */
[----:B------:R-:W5:Y:S01]  /*0650*/  LDG.E R10, desc[UR4][R10.64] ;  /* 0x000000040a0a7981 */ /* 0x000f62000c1e1900 */
[----:B------:R-:W-:Y:S01]  /*0660*/  IADD3 R21, PT, PT, R21, 0x4, RZ ;  /* 0x0000000415157810 */ /* 0x000fe20007ffe0ff */
[----:B---3--:R-:W-:-:S04]  /*0670*/  FFMA R24, R13, R4, R24 ;  /* 0x000000040d187223 */ /* 0x008fc80000000018 */
[----:B--2---:R-:W-:-:S04]  /*0680*/  FFMA R15, R15, R6, R24 ;  /* 0x000000060f0f7223 */ /* 0x004fc80000000018 */
[----:B----4-:R-:W-:-:S04]  /*0690*/  FFMA R15, R18, R22, R15 ;  /* 0x00000016120f7223 */ /* 0x010fc8000000000f */
[----:B-----5:R-:W-:-:S07]  /*06a0*/  FFMA R24, R26, R10, R15 ;  /* 0x0000000a1a187223 */ /* 0x020fce000000000f */
.L_x_3:
[----:B------:R-:W-:Y:S05]  /*06b0*/  @!P0 BRA `(.L_x_0) ;  /* 0x00000000007c8947 */ /* 0x000fea0003800000 */
[----:B------:R-:W-:Y:S01]  /*06c0*/  ISETP.NE.AND P1, PT, R14, 0x1, PT ;  /* 0x000000010e00780c */ /* 0x000fe20003f25270 */
[----:B------:R-:W0:Y:S01]  /*06d0*/  LDC.64 R10, c[0x0][0x380] ;  /* 0x0000e000ff0a7b82 */ /* 0x000e220000000a00 */
[----:B------:R-:W-:-:S04]  /*06e0*/  LOP3.LUT R19, R19, 0x1, RZ, 0xc0, !PT ;  /* 0x0000000113137812 */ /* 0x000fc800078ec0ff */
[----:B------:R-:W-:-:S03]  /*06f0*/  ISETP.NE.U32.AND P0, PT, R19, 0x1, PT ;  /* 0x000000011300780c */ /* 0x000fc60003f05070 */
[----:B------:R-:W1:Y:S04]  /*0700*/  LDC.64 R8, c[0x0][0x388] ;  /* 0x0000e200ff087b82 */ /* 0x000e680000000a00 */
[CC--:B------:R-:W-:Y:S02]  /*0710*/  @P1 IADD3 R13, PT, PT, R20.reuse, R21.reuse, RZ ;  /* 0x00000015140d1210 */ /* 0x0c0fe40007ffe0ff */
[----:B------:R-:W-:Y:S02]  /*0720*/  @P1 IADD3 R12, P2, PT, R20, R21, RZ ;  /* 0x00000015140c1210 */ /* 0x000fe40007f5e0ff */
[----:B------:R-:W2:Y:S02]  /*0730*/  @P1 LDC.64 R2, c[0x0][0x380] ;  /* 0x0000e000ff021b82 */ /* 0x000ea40000000a00 */
[----:B------:R-:W-:-:S06]  /*0740*/  @P1 IADD3.X R14, PT, PT, RZ, RZ, RZ, P2, !PT ;  /* 0x000000ffff0e1210 */ /* 0x000fcc00017fe4ff */
[----:B------:R-:W3:Y:S01]  /*0750*/  LDC.64 R4, c[0x0][0x380] ;  /* 0x0000e000ff047b82 */ /* 0x000ee20000000a00 */
[----:B0-----:R-:W-:-:S04]  /*0760*/  @P1 IMAD.WIDE.U32 R10, R13, 0x4, R10 ;  /* 0x000000040d0a1825 */ /* 0x001fc800078e000a */
[C---:B------:R-:W-:Y:S01]  /*0770*/  @P1 IMAD R13, R21.reuse, R17, R0 ;  /* 0x00000011150d1224 */ /* 0x040fe200078e0200 */
[----:B------:R-:W-:Y:S01]  /*0780*/  @P1 IADD3 R21, PT, PT, R21, 0x2, RZ ;  /* 0x0000000215151810 */ /* 0x000fe20007ffe0ff */
[----:B------:R-:W4:Y:S01]  /*0790*/  @P1 LDG.E R11, desc[UR4][R10.64] ;  /* 0x000000040a0b1981 */ /* 0x000f22000c1e1900 */
[----:B------:R-:W0:Y:S01]  /*07a0*/  LDC.64 R6, c[0x0][0x388] ;  /* 0x0000e200ff067b82 */ /* 0x000e220000000a00 */
[----:B-1----:R-:W-:Y:S01]  /*07b0*/  @P1 IMAD.WIDE R8, R13, 0x4, R8 ;  /* 0x000000040d081825 */ /* 0x002fe200078e0208 */
[----:B------:R-:W-:Y:S02]  /*07c0*/  @!P0 IADD3 R15, PT, PT, R20, R21, RZ ;  /* 0x00000015140f8210 */ /* 0x000fe40007ffe0ff */
[----:B--2---:R-:W-:Y:S01]  /*07d0*/  @P1 LEA R2, P2, R12, R2, 0x2 ;  /* 0x000000020c021211 */ /* 0x004fe200078410ff */
[----:B------:R-:W-:-:S03]  /*07e0*/  @!P0 IMAD R21, R21, R17, R0 ;  /* 0x0000001115158224 */ /* 0x000fc600078e0200 */
[----:B------:R-:W-:Y:S01]  /*07f0*/  @P1 LEA.HI.X R3, R12, R3, R14, 0x2, P2 ;  /* 0x000000030c031211 */ /* 0x000fe200010f140e */
[----:B------:R-:W-:Y:S01]  /*0800*/  @P1 IMAD.WIDE R12, R17, 0x4, R8 ;  /* 0x00000004110c1825 */ /* 0x000fe200078e0208 */
[----:B------:R-:W4:Y:S03]  /*0810*/  @P1 LDG.E R14, desc[UR4][R8.64] ;  /* 0x00000004080e1981 */ /* 0x000f26000c1e1900 */
[----:B---3--:R-:W-:Y:S01]  /*0820*/  @!P0 IMAD.WIDE.U32 R4, R15, 0x4, R4 ;  /* 0x000000040f048825 */ /* 0x008fe200078e0004 */
[----:B------:R-:W2:Y:S04]  /*0830*/  @P1 LDG.E R2, desc[UR4][R2.64+0x4] ;  /* 0x0000040402021981 */ /* 0x000ea8000c1e1900 */
[----:B------:R-:W2:Y:S01]  /*0840*/  @P1 LDG.E R12, desc[UR4][R12.64] ;  /* 0x000000040c0c1981 */ /* 0x000ea2000c1e1900 */
[----:B0-----:R-:W-:-:S03]  /*0850*/  @!P0 IMAD.WIDE R6, R21, 0x4, R6 ;  /* 0x0000000415068825 */ /* 0x001fc600078e0206 */
[----:B------:R-:W3:Y:S04]  /*0860*/  @!P0 LDG.E R5, desc[UR4][R4.64] ;  /* 0x0000000404058981 */ /* 0x000ee8000c1e1900 */
[----:B------:R-:W3:Y:S01]  /*0870*/  @!P0 LDG.E R6, desc[UR4][R6.64] ;  /* 0x0000000406068981 */ /* 0x000ee2000c1e1900 */
[----:B----4-:R-:W-:-:S04]  /*0880*/  @P1 FFMA R11, R11, R14, R24 ;  /* 0x0000000e0b0b1223 */ /* 0x010fc80000000018 */
[----:B--2---:R-:W-:-:S04]  /*0890*/  @P1 FFMA R24, R2, R12, R11 ;  /* 0x0000000c02181223 */ /* 0x004fc8000000000b */
[----:B---3--:R-:W-:-:S07]  /*08a0*/  @!P0 FFMA R24, R5, R6, R24 ;  /* 0x0000000605188223 */ /* 0x008fce0000000018 */
.L_x_0:
[----:B------:R-:W0:Y:S01]  /*08b0*/  LDC.64 R2, c[0x0][0x390] ;  /* 0x0000e400ff027b82 */ /* 0x000e220000000a00 */
[----:B------:R-:W-:-:S04]  /*08c0*/  IMAD R17, R16, R17, R0 ;  /* 0x0000001110117224 */ /* 0x000fc800078e0200 */
[----:B0-----:R-:W-:-:S05]  /*08d0*/  IMAD.WIDE R2, R17, 0x4, R2 ;  /* 0x0000000411027825 */ /* 0x001fca00078e0202 */
[----:B------:R-:W-:Y:S01]  /*08e0*/  STG.E desc[UR4][R2.64], R24 ;  /* 0x0000001802007986 */ /* 0x000fe2000c101904 */
[----:B------:R-:W-:Y:S05]  /*08f0*/  EXIT ;  /* 0x000000000000794d */ /* 0x000fea0003800000 */
.L_x_4:
[----:B------:R-:W-:-:S00]  /*0900*/  BRA `(.L_x_4) ;  /* 0xfffffffc00fc7947 */ /* 0x000fc0000383ffff */
[----:B------:R-:W-:-:S00]  /*0910*/  NOP ;  /* 0x0000000000007918 */ /* 0x000fc00000000000 */
        /* <DEDUP_REMOVED lines=14> */
.L_x_103:


//--------------------- .text._Z22initializeRandomMatrixPfiiy --------------------------
	.section	.text._Z22initializeRandomMatrixPfiiy,"ax",@progbits
	.align	128
        .global         _Z22initializeRandomMatrixPfiiy
        .type           _Z22initializeRandomMatrixPfiiy,@function
        .size           _Z22initializeRandomMatrixPfiiy,(.L_x_104 - _Z22initializeRandomMatrixPfiiy)
        .other          _Z22initializeRandomMatrixPfiiy,@"STO_CUDA_ENTRY STV_DEFAULT"
_Z22initializeRandomMatrixPfiiy:
.text._Z22initializeRandomMatrixPfiiy:
[----:B------:R-:W0:Y:S01]  /*0000*/  LDC R1, c[0x0][0x37c] ;  /* 0x0000df00ff017b82 */ /* 0x000e220000000800 */
[----:B------:R-:W1:Y:S01]  /*0010*/  S2R R0, SR_TID.X ;  /* 0x0000000000007919 */ /* 0x000e620000002100 */
[----:B------:R-:W2:Y:S06]  /*0020*/  LDCU UR7, c[0x0][0x360] ;  /* 0x00006c00ff0777ac */ /* 0x000eac0008000800 */
[----:B------:R-:W1:Y:S01]  /*0030*/  S2UR UR6, SR_CTAID.X ;  /* 0x00000000000679c3 */ /* 0x000e620000002500 */
[----:B0-----:R-:W-:Y:S01]  /*0040*/  VIADD R1, R1, 0xffffffd0 ;  /* 0xffffffd001017836 */ /* 0x001fe20000000000 */
[----:B------:R-:W0:Y:S06]  /*0050*/  LDCU.64 UR4, c[0x0][0x388] ;  /* 0x00007100ff0477ac */ /* 0x000e2c0008000a00 */
[----:B------:R-:W1:Y:S01]  /*0060*/  LDC R3, c[0x0][0x360] ;  /* 0x0000d800ff037b82 */ /* 0x000e620000000800 */
[----:B0-----:R-:W-:Y:S01]  /*0070*/  UIMAD UR4, UR5, UR4, URZ ;  /* 0x00000004050472a4 */ /* 0x001fe2000f8e02ff */
[----:B-1----:R-:W-:-:S05]  /*0080*/  IMAD R0, R3, UR6, R0 ;  /* 0x0000000603007c24 */ /* 0x002fca000f8e0200 */
[----:B------:R-:W-:-:S13]  /*0090*/  ISETP.GE.AND P0, PT, R0, UR4, PT ;  /* 0x0000000400007c0c */ /* 0x000fda000bf06270 */
[----:B--2---:R-:W-:Y:S05]  /*00a0*/  @P0 EXIT ;  /* 0x000000000000094d */ /* 0x004fea0003800000 */
[----:B------:R-:W0:Y:S01]  /*00b0*/  LDCU.64 UR4, c[0x0][0x390] ;  /* 0x00007200ff0477ac */ /* 0x000e220008000a00 */
[----:B------:R-:W1:Y:S01]  /*00c0*/  LDCU UR6, c[0x0][0x370] ;  /* 0x00006e00ff0677ac */ /* 0x000e620008000800 */
[----:B------:R-:W2:Y:S01]  /*00d0*/  LDCU.64 UR12, c[0x0][0x358] ;  /* 0x00006b00ff0c77ac */ /* 0x000ea20008000a00 */
[----:B0-----:R-:W-:Y:S02]  /*00e0*/  ULOP3.LUT UR4, UR4, 0xaad26b49, URZ, 0x3c, !UPT ;  /* 0xaad26b4904047892 */ /* 0x001fe4000f8e3cff */
[----:B------:R-:W-:Y:S02]  /*00f0*/  ULOP3.LUT UR5, UR5, 0xf7dcefdd, URZ, 0x3c, !UPT ;  /* 0xf7dcefdd05057892 */ /* 0x000fe4000f8e3cff */
[----:B------:R-:W-:Y:S02]  /*0100*/  UIMAD UR4, UR4, 0x4182bed5, URZ ;  /* 0x4182bed5040478a4 */ /* 0x000fe4000f8e02ff */
[----:B------:R-:W-:Y:S02]  /*0110*/  UIMAD UR5, UR5, -0x658354e5, URZ ;  /* 0x9a7cab1b050578a4 */ /* 0x000fe4000f8e02ff */
[----:B-1----:R-:W-:-:S02]  /*0120*/  UIMAD UR7, UR7, UR6, URZ ;  /* 0x00000006070772a4 */ /* 0x002fc4000f8e02ff */
[----:B------:R-:W-:Y:S02]  /*0130*/  ULOP3.LUT UR8, UR4, 0x159a55e5, URZ, 0x3c, !UPT ;  /* 0x159a55e504087892 */ /* 0x000fe4000f8e3cff */
[----:B------:R-:W-:Y:S02]  /*0140*/  UIADD3 UR9, UPT, UPT, UR5, 0x1f123bb5, URZ ;  /* 0x1f123bb505097890 */ /* 0x000fe4000fffe0ff */
[----:B------:R-:W-:Y:S02]  /*0150*/  ULOP3.LUT UR10, UR5, 0x5491333, URZ, 0x3c, !UPT ;  /* 0x05491333050a7892 */ /* 0x000fe4000f8e3cff */
[----:B------:R-:W-:Y:S02]  /*0160*/  UIADD3 UR11, UPT, UPT, UR4, 0x583f19, URZ ;  /* 0x00583f19040b7890 */ /* 0x000fe4000fffe0ff */
[----:B--2---:R-:W-:-:S12]  /*0170*/  UIADD3 UR6, UPT, UPT, UR4, 0x6a788e, UR5 ;  /* 0x006a788e04067890 */ /* 0x004fd8000fffe005 */
.L_x_16:
[----:B0-----:R-:W0:Y:S01]  /*0180*/  LDC R2, c[0x0][0x390] ;  /* 0x0000e400ff027b82 */ /* 0x001e220000000800 */
[----:B------:R-:W-:Y:S01]  /*0190*/  IMAD.U32 R8, RZ, RZ, UR8 ;  /* 0x00000008ff087e24 */ /* 0x000fe2000f8e00ff */
[----:B------:R-:W-:Y:S01]  /*01a0*/  ISETP.NE.AND P0, PT, R0, RZ, PT ;  /* 0x000000ff0000720c */ /* 0x000fe20003f05270 */
[----:B------:R-:W-:Y:S01]  /*01b0*/  IMAD.U32 R9, RZ, RZ, UR9 ;  /* 0x00000009ff097e24 */ /* 0x000fe2000f8e00ff */
[----:B------:R-:W-:Y:S01]  /*01c0*/  BSSY.RECONVERGENT B0, `(.L_x_5) ;  /* 0x0000262000007945 */ /* 0x000fe20003800200 */
[----:B------:R-:W-:Y:S02]  /*01d0*/  IMAD.U32 R10, RZ, RZ, UR10 ;  /* 0x0000000aff0a7e24 */ /* 0x000fe4000f8e00ff */
[----:B------:R-:W-:Y:S01]  /*01e0*/  IMAD.U32 R11, RZ, RZ, UR11 ;  /* 0x0000000bff0b7e24 */ /* 0x000fe2000f8e00ff */
[----:B------:R1:W-:Y:S01]  /*01f0*/  STL.64 [R1+0x8], R8 ;  /* 0x0000080801007387 */ /* 0x0003e20000100a00 */
[----:B------:R-:W-:Y:S02]  /*0200*/  IMAD.U32 R5, RZ, RZ, UR11 ;  /* 0x0000000bff057e24 */ /* 0x000fe4000f8e00ff */
[----:B------:R-:W-:Y:S01]  /*0210*/  IMAD.U32 R4, RZ, RZ, UR10 ;  /* 0x0000000aff047e24 */ /* 0x000fe2000f8e00ff */
[----:B------:R1:W-:Y:S01]  /*0220*/  STL.64 [R1+0x10], R10 ;  /* 0x0000100a01007387 */ /* 0x0003e20000100a00 */
[----:B------:R-:W-:Y:S01]  /*0230*/  IMAD.U32 R3, RZ, RZ, UR9 ;  /* 0x00000009ff037e24 */ /* 0x000fe2000f8e00ff */
[----:B0-----:R-:W-:-:S05]  /*0240*/  LOP3.LUT R2, R2, 0xaad26b49, RZ, 0x3c, !PT ;  /* 0xaad26b4902027812 */ /* 0x001fca00078e3cff */
[----:B------:R-:W-:-:S04]  /*0250*/  IMAD R2, R2, 0x4182bed5, RZ ;  /* 0x4182bed502027824 */ /* 0x000fc800078e02ff */
[----:B------:R-:W-:Y:S02]  /*0260*/  VIADD R6, R2, 0x75bcd15 ;  /* 0x075bcd1502067836 */ /* 0x000fe40000000000 */
[----:B------:R-:W-:-:S03]  /*0270*/  IMAD.U32 R2, RZ, RZ, UR8 ;  /* 0x00000008ff027e24 */ /* 0x000fc6000f8e00ff */
[----:B------:R1:W-:Y:S01]  /*0280*/  STL [R1+0x4], R6 ;  /* 0x0000040601007387 */ /* 0x0003e20000100800 */
[----:B------:R-:W-:Y:S05]  /*0290*/  @!P0 BRA `(.L_x_6) ;  /* 0x0000002400508947 */ /* 0x000fea0003800000 */
[--C-:B------:R-:W-:Y:S01]  /*02a0*/  SHF.R.S32.HI R7, RZ, 0x1f, R0.reuse ;  /* 0x0000001fff077819 */ /* 0x100fe20000011400 */
[----:B------:R-:W-:Y:S02]  /*02b0*/  IMAD.MOV.U32 R12, RZ, RZ, R0 ;  /* 0x000000ffff0c7224 */ /* 0x000fe400078e0000 */
[----:B------:R-:W-:Y:S02]  /*02c0*/  IMAD.MOV.U32 R13, RZ, RZ, RZ ;  /* 0x000000ffff0d7224 */ /* 0x000fe400078e00ff */
[----:B------:R-:W-:Y:S02]  /*02d0*/  IMAD.U32 R5, RZ, RZ, UR11 ;  /* 0x0000000bff057e24 */ /* 0x000fe4000f8e00ff */
[----:B------:R-:W-:Y:S02]  /*02e0*/  IMAD.U32 R4, RZ, RZ, UR10 ;  /* 0x0000000aff047e24 */ /* 0x000fe4000f8e00ff */
[----:B------:R-:W-:Y:S02]  /*02f0*/  IMAD.U32 R3, RZ, RZ, UR9 ;  /* 0x00000009ff037e24 */ /* 0x000fe4000f8e00ff */
[----:B------:R-:W-:-:S07]  /*0300*/  IMAD.U32 R2, RZ, RZ, UR8 ;  /* 0x00000008ff027e24 */ /* 0x000fce000f8e00ff */
.L_x_15:
[----:B------:R-:W-:Y:S01]  /*0310*/  LOP3.LUT R19, R12, 0x3, RZ, 0xc0, !PT ;  /* 0x000000030c137812 */ /* 0x000fe200078ec0ff */
[----:B------:R-:W-:Y:S03]  /*0320*/  BSSY.RECONVERGENT B1, `(.L_x_7) ;  /* 0x0000245000017945 */ /* 0x000fe60003800200 */
[----:B------:R-:W-:-:S04]  /*0330*/  ISETP.NE.U32.AND P0, PT, R19, RZ, PT ;  /* 0x000000ff1300720c */ /* 0x000fc80003f05070 */
[----:B------:R-:W-:-:S13]  /*0340*/  ISETP.NE.AND.EX P0, PT, RZ, RZ, PT, P0 ;  /* 0x000000ffff00720c */ /* 0x000fda0003f05300 */
[----:B0-23--:R-:W-:Y:S05]  /*0350*/  @!P0 BRA `(.L_x_8) ;  /* 0x0000002400048947 */ /* 0x00dfea0003800000 */
[----:B-1----:R-:W0:Y:S01]  /*0360*/  LDC.64 R8, c[0x4][RZ] ;  /* 0x01000000ff087b82 */ /* 0x002e220000000a00 */
[----:B------:R-:W-:Y:S01]  /*0370*/  IMAD.MOV.U32 R6, RZ, RZ, RZ ;  /* 0x000000ffff067224 */ /* 0x000fe200078e00ff */
[----:B------:R-:W-:Y:S01]  /*0380*/  CS2R R4, SRZ ;  /* 0x0000000000047805 */ /* 0x000fe2000001ff00 */
[----:B------:R-:W-:Y:S01]  /*0390*/  IMAD.MOV.U32 R14, RZ, RZ, RZ ;  /* 0x000000ffff0e7224 */ /* 0x000fe200078e00ff */
[----:B------:R-:W-:Y:S01]  /*03a0*/  CS2R R2, SRZ ;  /* 0x0000000000027805 */ /* 0x000fe2000001ff00 */
[----:B0-----:R-:W-:-:S07]  /*03b0*/  IMAD.WIDE.U32 R8, R13, 0xc80, R8 ;  /* 0x00000c800d087825 */ /* 0x001fce00078e0008 */
.L_x_10:
[----:B------:R-:W-:-:S06]  /*03c0*/  IMAD R15, R14, 0x4, R1 ;  /* 0x000000040e0f7824 */ /* 0x000fcc00078e0201 */
[----:B------:R-:W5:Y:S01]  /*03d0*/  LDL R15, [R15+0x4] ;  /* 0x000004000f0f7983 */ /* 0x000f620000100800 */
[----:B------:R-:W-:Y:S01]  /*03e0*/  IMAD.SHL.U32 R16, R14, 0x20, RZ ;  /* 0x000000200e107824 */ /* 0x000fe200078e00ff */
[----:B------:R-:W-:-:S06]  /*03f0*/  UMOV UR4, URZ ;  /* 0x000000ff00047c82 */ /* 0x000fcc0008000000 */
.L_x_9:
[----:B-----5:R-:W-:Y:S01]  /*0400*/  SHF.R.U32.HI R20, RZ, UR4, R15 ;  /* 0x00000004ff147c19 */ /* 0x020fe2000801160f */
[----:B------:R-:W-:-:S03]  /*0410*/  VIADD R10, R16, UR4 ;  /* 0x00000004100a7c36 */ /* 0x000fc60008000000 */
[----:B------:R-:W-:-:S04]  /*0420*/  LOP3.LUT R11, R20, 0x1, RZ, 0xc0, !PT ;  /* 0x00000001140b7812 */ /* 0x000fc800078ec0ff */
[----:B------:R-:W-:Y:S01]  /*0430*/  ISETP.NE.U32.AND P0, PT, R11, 0x1, PT ;  /* 0x000000010b00780c */ /* 0x000fe20003f05070 */
[----:B------:R-:W-:-:S03]  /*0440*/  IMAD R11, R10, 0x5, RZ ;  /* 0x000000050a0b7824 */ /* 0x000fc600078e02ff */
[----:B------:R-:W-:Y:S01]  /*0450*/  R2P PR, R20, 0x7e ;  /* 0x0000007e14007804 */ /* 0x000fe20000000000 */
[----:B------:R-:W-:-:S08]  /*0460*/  IMAD.WIDE.U32 R10, R11, 0x4, R8 ;  /* 0x000000040b0a7825 */ /* 0x000fd000078e0008 */
[----:B------:R-:W2:Y:S04]  /*0470*/  @!P0 LDG.E R17, desc[UR12][R10.64] ;  /* 0x0000000c0a118981 */ /* 0x000ea8000c1e1900 */
[----:B------:R-:W3:Y:S04]  /*0480*/  @!P0 LDG.E R18, desc[UR12][R10.64+0x10] ;  /* 0x0000100c0a128981 */ /* 0x000ee8000c1e1900 */
[----:B------:R-:W4:Y:S04]  /*0490*/  @P1 LDG.E R21, desc[UR12][R10.64+0x14] ;  /* 0x0000140c0a151981 */ /* 0x000f28000c1e1900 */
[----:B------:R-:W4:Y:S04]  /*04a0*/  @P2 LDG.E R23, desc[UR12][R10.64+0x28] ;  /* 0x0000280c0a172981 */ /* 0x000f28000c1e1900 */
[----:B------:R-:W4:Y:S04]  /*04b0*/  @P1 LDG.E R22, desc[UR12][R10.64+0x24] ;  /* 0x0000240c0a161981 */ /* 0x000f28000c1e1900 */
[----:B------:R-:W4:Y:S04]  /*04c0*/  @P2 LDG.E R24, desc[UR12][R10.64+0x38] ;  /* 0x0000380c0a182981 */ /* 0x000f28000c1e1900 */
[----:B------:R-:W4:Y:S04]  /*04d0*/  @P3 LDG.E R25, desc[UR12][R10.64+0x3c] ;  /* 0x00003c0c0a193981 */ /* 0x000f28000c1e1900 */
[----:B------:R-:W4:Y:S01]  /*04e0*/  @P4 LDG.E R27, desc[UR12][R10.64+0x50] ;  /* 0x0000500c0a1b4981 */ /* 0x000f22000c1e1900 */
[----:B--2---:R-:W-:-:S03]  /*04f0*/  @!P0 LOP3.LUT R6, R6, R17, RZ, 0x3c, !PT ;  /* 0x0000001106068212 */ /* 0x004fc600078e3cff */
[----:B------:R-:W2:Y:S01]  /*0500*/  @!P0 LDG.E R17, desc[UR12][R10.64+0x4] ;  /* 0x0000040c0a118981 */ /* 0x000ea2000c1e1900 */
[----:B---3--:R-:W-:-:S03]  /*0510*/  @!P0 LOP3.LUT R5, R5, R18, RZ, 0x3c, !PT ;  /* 0x0000001205058212 */ /* 0x008fc600078e3cff */
[----:B------:R-:W3:Y:S01]  /*0520*/  @!P0 LDG.E R18, desc[UR12][R10.64+0x8] ;  /* 0x0000080c0a128981 */ /* 0x000ee2000c1e1900 */
[----:B----4-:R-:W-:-:S03]  /*0530*/  @P1 LOP3.LUT R6, R6, R21, RZ, 0x3c, !PT ;  /* 0x0000001506061212 */ /* 0x010fc600078e3cff */
[----:B------:R-:W4:Y:S01]  /*0540*/  @!P0 LDG.E R21, desc[UR12][R10.64+0xc] ;  /* 0x00000c0c0a158981 */ /* 0x000f22000c1e1900 */
[----:B------:R-:W-:-:S03]  /*0550*/  @P2 LOP3.LUT R6, R6, R23, RZ, 0x3c, !PT ;  /* 0x0000001706062212 */ /* 0x000fc600078e3cff */
[----:B------:R-:W4:Y:S01]  /*0560*/  @P1 LDG.E R23, desc[UR12][R10.64+0x18] ;  /* 0x0000180c0a171981 */ /* 0x000f22000c1e1900 */
[----:B------:R-:W-:-:S03]  /*0570*/  @P1 LOP3.LUT R5, R5, R22, RZ, 0x3c, !PT ;  /* 0x0000001605051212 */ /* 0x000fc600078e3cff */
[----:B------:R-:W4:Y:S01]  /*0580*/  @P2 LDG.E R22, desc[UR12][R10.64+0x30] ;  /* 0x0000300c0a162981 */ /* 0x000f22000c1e1900 */
[----:B--2---:R-:W-:-:S03]  /*0590*/  @!P0 LOP3.LUT R2, R2, R17, RZ, 0x3c, !PT ;  /* 0x0000001102028212 */ /* 0x004fc600078e3cff */
[----:B------:R-:W2:Y:S01]  /*05a0*/  @P1 LDG.E R17, desc[UR12][R10.64+0x20] ;  /* 0x0000200c0a111981 */ /* 0x000ea2000c1e1900 */
[----:B---3--:R-:W-:-:S03]  /*05b0*/  @!P0 LOP3.LUT R3, R3, R18, RZ, 0x3c, !PT ;  /* 0x0000001203038212 */ /* 0x008fc600078e3cff */
[----:B------:R-:W3:Y:S01]  /*05c0*/  @P1 LDG.E R18, desc[UR12][R10.64+0x1c] ;  /* 0x00001c0c0a121981 */ /* 0x000ee2000c1e1900 */
[----:B----4-:R-:W-:-:S03]  /*05d0*/  @!P0 LOP3.LUT R4, R4, R21, RZ, 0x3c, !PT ;  /* 0x0000001504048212 */ /* 0x010fc600078e3cff */
[----:B------:R-:W4:Y:S01]  /*05e0*/  @P2 LDG.E R21, desc[UR12][R10.64+0x2c] ;  /* 0x00002c0c0a152981 */ /* 0x000f22000c1e1900 */
[----:B------:R-:W-:-:S03]  /*05f0*/  @P1 LOP3.LUT R2, R2, R23, RZ, 0x3c, !PT ;  /* 0x0000001702021212 */ /* 0x000fc600078e3cff */
[----:B------:R-:W4:Y:S01]  /*0600*/  @P2 LDG.E R23, desc[UR12][R10.64+0x34] ;  /* 0x0000340c0a172981 */ /* 0x000f22000c1e1900 */
[----:B------:R-:W-:-:S03]  /*0610*/  @P2 LOP3.LUT R5, R5, R24, RZ, 0x3c, !PT ;  /* 0x0000001805052212 */ /* 0x000fc600078e3cff */
[----:B------:R-:W4:Y:S01]  /*0620*/  @P3 LDG.E R24, desc[UR12][R10.64+0x4c] ;  /* 0x00004c0c0a183981 */ /* 0x000f22000c1e1900 */
[----:B------:R-:W-:-:S03]  /*0630*/  @P3 LOP3.LUT R6, R6, R25, RZ, 0x3c, !PT ;  /* 0x0000001906063212 */ /* 0x000fc600078e3cff */
[----:B------:R-:W4:Y:S01]  /*0640*/  @P5 LDG.E R25, desc[UR12][R10.64+0x64] ;  /* 0x0000640c0a195981 */ /* 0x000f22000c1e1900 */
[----:B--2---:R-:W-:-:S03]  /*0650*/  @P1 LOP3.LUT R4, R4, R17, RZ, 0x3c, !PT ;  /* 0x0000001104041212 */ /* 0x004fc600078e3cff */
[----:B------:R-:W2:Y:S01]  /*0660*/  @P3 LDG.E R17, desc[UR12][R10.64+0x40] ;  /* 0x0000400c0a113981 */ /* 0x000ea2000c1e1900 */
[----:B---3--:R-:W-:-:S03]  /*0670*/  @P1 LOP3.LUT R3, R3, R18, RZ, 0x3c, !PT ;  /* 0x0000001203031212 */ /* 0x008fc600078e3cff */
[----:B------:R-:W3:Y:S01]  /*0680*/  @P3 LDG.E R18, desc[UR12][R10.64+0x44] ;  /* 0x0000440c0a123981 */ /* 0x000ee2000c1e1900 */
[----:B------:R-:W-:-:S03]  /*0690*/  @P2 LOP3.LUT R3, R3, R22, RZ, 0x3c, !PT ;  /* 0x0000001603032212 */ /* 0x000fc600078e3cff */
[----:B------:R-:W3:Y:S01]  /*06a0*/  @P4 LDG.E R22, desc[UR12][R10.64+0x58] ;  /* 0x0000580c0a164981 */ /* 0x000ee2000c1e1900 */
[----:B----4-:R-:W-:Y:S02]  /*06b0*/  @P2 LOP3.LUT R2, R2, R21, RZ, 0x3c, !PT ;  /* 0x0000001502022212 */ /* 0x010fe400078e3cff */
[----:B------:R-:W-:Y:S01]  /*06c0*/  @P2 LOP3.LUT R4, R4, R23, RZ, 0x3c, !PT ;  /* 0x0000001704042212 */ /* 0x000fe200078e3cff */
[----:B------:R-:W4:Y:S04]  /*06d0*/  @P3 LDG.E R21, desc[UR12][R10.64+0x48] ;  /* 0x0000480c0a153981 */ /* 0x000f28000c1e1900 */
[----:B------:R-:W4:Y:S01]  /*06e0*/  @P4 LDG.E R23, desc[UR12][R10.64+0x54] ;  /* 0x0000540c0a174981 */ /* 0x000f22000c1e1900 */
[----:B------:R-:W-:Y:S02]  /*06f0*/  @P4 LOP3.LUT R6, R6, R27, RZ, 0x3c, !PT ;  /* 0x0000001b06064212 */ /* 0x000fe400078e3cff */
[----:B------:R-:W-:-:S02]  /*0700*/  @P3 LOP3.LUT R5, R5, R24, RZ, 0x3c, !PT ;  /* 0x0000001805053212 */ /* 0x000fc400078e3cff */
        /* <DEDUP_REMOVED lines=9> */
[----:B----4-:R-:W-:-:S03]  /*07a0*/  @P3 LOP3.LUT R4, R4, R21, RZ, 0x3c, !PT ;  /* 0x0000001504043212 */ /* 0x010fc600078e3cff */
[----:B------:R-:W4:Y:S01]  /*07b0*/  @P5 LDG.E R21, desc[UR12][R10.64+0x68] ;  /* 0x0000680c0a155981 */ /* 0x000f22000c1e1900 */
[----:B------:R-:W-:-:S03]  /*07c0*/  @P4 LOP3.LUT R2, R2, R23, RZ, 0x3c, !PT ;  /* 0x0000001702024212 */ /* 0x000fc600078e3cff */
[----:B------:R-:W4:Y:S01]  /*07d0*/  @P5 LDG.E R23, desc[UR12][R10.64+0x70] ;  /* 0x0000700c0a175981 */ /* 0x000f22000c1e1900 */
[----:B------:R-:W-:Y:S02]  /*07e0*/  LOP3.LUT P0, RZ, R20, 0x80, RZ, 0xc0, !PT ;  /* 0x0000008014ff7812 */ /* 0x000fe4000780c0ff */
[----:B------:R-:W-:Y:S02]  /*07f0*/  @P4 LOP3.LUT R5, R5, R24, RZ, 0x3c, !PT ;  /* 0x0000001805054212 */ /* 0x000fe400078e3cff */
[----:B------:R-:W-:Y:S02]  /*0800*/  @P6 LOP3.LUT R6, R6, R25, RZ, 0x3c, !PT ;  /* 0x0000001906066212 */ /* 0x000fe400078e3cff */
[----:B------:R-:W4:Y:S07]  /*0810*/  @P6 LDG.E R25, desc[UR12][R10.64+0x7c] ;  /* 0x00007c0c0a196981 */ /* 0x000f2e000c1e1900 */
[----:B------:R-:W4:Y:S04]  /*0820*/  @P0 LDG.E R27, desc[UR12][R10.64+0x8c] ;  /* 0x00008c0c0a1b0981 */ /* 0x000f28000c1e1900 */
[----:B------:R-:W4:Y:S04]  /*0830*/  @P0 LDG.E R24, desc[UR12][R10.64+0x94] ;  /* 0x0000940c0a180981 */ /* 0x000f28000c1e1900 */
        /* <DEDUP_REMOVED lines=11> */
[----:B------:R-:W-:Y:S02]  /*08f0*/  @P6 LOP3.LUT R2, R2, R25, RZ, 0x3c, !PT ;  /* 0x0000001902026212 */ /* 0x000fe400078e3cff */
[----:B------:R-:W-:Y:S02]  /*0900*/  @P0 LOP3.LUT R6, R6, R27, RZ, 0x3c, !PT ;  /* 0x0000001b06060212 */ /* 0x000fe400078e3cff */
[----:B--2---:R-:W-:Y:S02]  /*0910*/  @P6 LOP3.LUT R4, R4, R17, RZ, 0x3c, !PT ;  /* 0x0000001104046212 */ /* 0x004fe400078e3cff */
[----:B---3--:R-:W-:Y:S02]  /*0920*/  @P6 LOP3.LUT R3, R3, R18, RZ, 0x3c, !PT ;  /* 0x0000001203036212 */ /* 0x008fe400078e3cff */
[----:B------:R-:W-:Y:S02]  /*0930*/  @P6 LOP3.LUT R5, R5, R22, RZ, 0x3c, !PT ;  /* 0x0000001605056212 */ /* 0x000fe400078e3cff */
[----:B------:R-:W-:-:S02]  /*0940*/  @P0 LOP3.LUT R3, R3, R24, RZ, 0x3c, !PT ;  /* 0x0000001803030212 */ /* 0x000fc400078e3cff */
[----:B----4-:R-:W-:Y:S02]  /*0950*/  @P0 LOP3.LUT R2, R2, R21, RZ, 0x3c, !PT ;  /* 0x0000001502020212 */ /* 0x010fe400078e3cff */
[----:B------:R-:W-:Y:S02]  /*0960*/  @P0 LOP3.LUT R5, R5, R26, RZ, 0x3c, !PT ;  /* 0x0000001a05050212 */ /* 0x000fe400078e3cff */
[----:B------:R-:W-:Y:S02]  /*0970*/  @P0 LOP3.LUT R4, R4, R23, RZ, 0x3c, !PT ;  /* 0x0000001704040212 */ /* 0x000fe400078e3cff */
[----:B------:R-:W-:-:S13]  /*0980*/  R2P PR, R20.B1, 0x7f ;  /* 0x0000007f14007804 */ /* 0x000fda0000001000 */
[----:B------:R-:W2:Y:S04]  /*0990*/  @P0 LDG.E R17, desc[UR12][R10.64+0xa0] ;  /* 0x0000a00c0a110981 */ /* 0x000ea8000c1e1900 */
[----:B------:R-:W3:Y:S04]  /*09a0*/  @P1 LDG.E R23, desc[UR12][R10.64+0xb4] ;  /* 0x0000b40c0a171981 */ /* 0x000ee8000c1e1900 */
[----:B------:R-:W4:Y:S04]  /*09b0*/  @P0 LDG.E R21, desc[UR12][R10.64+0xa4] ;  /* 0x0000a40c0a150981 */ /* 0x000f28000c1e1900 */
[----:B------:R-:W4:Y:S04]  /*09c0*/  @P2 LDG.E R25, desc[UR12][R10.64+0xc8] ;  /* 0x0000c80c0a192981 */ /* 0x000f28000c1e1900 */
[----:B------:R-:W4:Y:S04]  /*09d0*/  @P3 LDG.E R27, desc[UR12][R10.64+0xdc] ;  /* 0x0000dc0c0a1b3981 */ /* 0x000f28000c1e1900 */
[----:B------:R-:W4:Y:S04]  /*09e0*/  @P0 LDG.E R18, desc[UR12][R10.64+0xa8] ;  /* 0x0000a80c0a120981 */ /* 0x000f28000c1e1900 */
[----:B------:R-:W4:Y:S04]  /*09f0*/  @P0 LDG.E R22, desc[UR12][R10.64+0xb0] ;  /* 0x0000b00c0a160981 */ /* 0x000f28000c1e1900 */
[----:B------:R-:W4:Y:S04]  /*0a00*/  @P4 LDG.E R29, desc[UR12][R10.64+0xf0] ;  /* 0x0000f00c0a1d4981 */ /* 0x000f28000c1e1900 */
[----:B------:R-:W4:Y:S01]  /*0a10*/  @P1 LDG.E R24, desc[UR12][R10.64+0xc4] ;  /* 0x0000c40c0a181981 */ /* 0x000f22000c1e1900 */
[----:B--2---:R-:W-:-:S03]  /*0a20*/  @P0 LOP3.LUT R6, R6, R17, RZ, 0x3c, !PT ;  /* 0x0000001106060212 */ /* 0x004fc600078e3cff */
[----:B------:R-:W2:Y:S01]  /*0a30*/  @P0 LDG.E R17, desc[UR12][R10.64+0xac] ;  /* 0x0000ac0c0a110981 */ /* 0x000ea2000c1e1900 */
[----:B---3--:R-:W-:-:S03]  /*0a40*/  @P1 LOP3.LUT R6, R6, R23, RZ, 0x3c, !PT ;  /* 0x0000001706061212 */ /* 0x008fc600078e3cff */
[----:B------:R-:W3:Y:S01]  /*0a50*/  @P1 LDG.E R23, desc[UR12][R10.64+0xc0] ;  /* 0x0000c00c0a171981 */ /* 0x000ee2000c1e1900 */
[----:B----4-:R-:W-:-:S03]  /*0a60*/  @P0 LOP3.LUT R2, R2, R21, RZ, 0x3c, !PT ;  /* 0x0000001502020212 */ /* 0x010fc600078e3cff */
[----:B------:R-:W4:Y:S01]  /*0a70*/  @P1 LDG.E R21, desc[UR12][R10.64+0xb8] ;  /* 0x0000b80c0a151981 */ /* 0x000f22000c1e1900 */
[----:B------:R-:W-:-:S03]  /*0a80*/  @P2 LOP3.LUT R6, R6, R25, RZ, 0x3c, !PT ;  /* 0x0000001906062212 */ /* 0x000fc600078e3cff */
[----:B------:R-:W4:Y:S01]  /*0a90*/  @P5 LDG.E R25, desc[UR12][R10.64+0x104] ;  /* 0x0001040c0a195981 */ /* 0x000f22000c1e1900 */
[----:B------:R-:W-:-:S03]  /*0aa0*/  @P3 LOP3.LUT R6, R6, R27, RZ, 0x3c, !PT ;  /* 0x0000001b06063212 */ /* 0x000fc600078e3cff */
[----:B------:R-:W4:Y:S01]  /*0ab0*/  @P6 LDG.E R27, desc[UR12][R10.64+0x118] ;  /* 0x0001180c0a1b6981 */ /* 0x000f22000c1e1900 */
[----:B------:R-:W-:-:S03]  /*0ac0*/  @P0 LOP3.LUT R3, R3, R18, RZ, 0x3c, !PT ;  /* 0x0000001203030212 */ /* 0x000fc600078e3cff */
[----:B------:R-:W4:Y:S01]  /*0ad0*/  @P1 LDG.E R18, desc[UR12][R10.64+0xbc] ;  /* 0x0000bc0c0a121981 */ /* 0x000f22000c1e1900 */
[----:B------:R-:W-:-:S03]  /*0ae0*/  @P0 LOP3.LUT R5, R5, R22, RZ, 0x3c, !PT ;  /* 0x0000001605050212 */ /* 0x000fc600078e3cff */
[----:B------:R-:W4:Y:S01]  /*0af0*/  @P2 LDG.E R22, desc[UR12][R10.64+0xd8] ;  /* 0x0000d80c0a162981 */ /* 0x000f22000c1e1900 */
[----:B------:R-:W-:Y:S02]  /*0b00*/  @P4 LOP3.LUT R6, R6, R29, RZ, 0x3c, !PT ;  /* 0x0000001d06064212 */ /* 0x000fe400078e3cff */
[----:B------:R-:W-:Y:S02]  /*0b10*/  @P1 LOP3.LUT R5, R5, R24, RZ, 0x3c, !PT ;  /* 0x0000001805051212 */ /* 0x000fe400078e3cff */
[----:B------:R-:W4:Y:S01]  /*0b20*/  @P3 LDG.E R24, desc[UR12][R10.64+0xe4] ;  /* 0x0000e40c0a183981 */ /* 0x000f22000c1e1900 */
[----:B--2---:R-:W-:-:S03]  /*0b30*/  @P0 LOP3.LUT R4, R4, R17, RZ, 0x3c, !PT ;  /* 0x0000001104040212 */ /* 0x004fc600078e3cff */
[----:B------:R-:W2:Y:S01]  /*0b40*/  @P2 LDG.E R17, desc[UR12][R10.64+0xcc] ;  /* 0x0000cc0c0a112981 */ /* 0x000ea2000c1e1900 */
[----:B------:R-:W-:Y:S02]  /*0b50*/  LOP3.LUT P0, RZ, R20, 0x8000, RZ, 0xc0, !PT ;  /* 0x0000800014ff7812 */ /* 0x000fe4000780c0ff */
[----:B---3--:R-:W-:Y:S01]  /*0b60*/  @P1 LOP3.LUT R4, R4, R23, RZ, 0x3c, !PT ;  /* 0x0000001704041212 */ /* 0x008fe200078e3cff */
[----:B------:R-:W3:Y:S01]  /*0b70*/  @P2 LDG.E R20, desc[UR12][R10.64+0xd0] ;  /* 0x0000d00c0a142981 */ /* 0x000ee2000c1e1900 */
[----:B----4-:R-:W-:-:S03]  /*0b80*/  @P1 LOP3.LUT R2, R2, R21, RZ, 0x3c, !PT ;  /* 0x0000001502021212 */ /* 0x010fc600078e3cff */
[----:B------:R-:W4:Y:S04]  /*0b90*/  @P2 LDG.E R21, desc[UR12][R10.64+0xd4] ;  /* 0x0000d40c0a152981 */ /* 0x000f28000c1e1900 */
[----:B------:R-:W4:Y:S01]  /*0ba0*/  @P3 LDG.E R23, desc[UR12][R10.64+0xe0] ;  /* 0x0000e00c0a173981 */ /* 0x000f22000c1e1900 */
[----:B------:R-:W-:-:S03]  /*0bb0*/  @P5 LOP3.LUT R6, R6, R25, RZ, 0x3c, !PT ;  /* 0x0000001906065212 */ /* 0x000fc600078e3cff */
[----:B------:R-:W4:Y:S01]  /*0bc0*/  @P3 LDG.E R25, desc[UR12][R10.64+0xe8] ;  /* 0x0000e80c0a193981 */ /* 0x000f22000c1e1900 */
[----:B------:R-:W-:-:S03]  /*0bd0*/  @P1 LOP3.LUT R3, R3, R18, RZ, 0x3c, !PT ;  /* 0x0000001203031212 */ /* 0x000fc600078e3cff */
[----:B------:R-:W4:Y:S01]  /*0be0*/  @P3 LDG.E R18, desc[UR12][R10.64+0xec] ;  /* 0x0000ec0c0a123981 */ /* 0x000f22000c1e1900 */
[----:B------:R-:W-:-:S03]  /*0bf0*/  @P2 LOP3.LUT R5, R5, R22, RZ, 0x3c, !PT ;  /* 0x0000001605052212 */ /* 0x000fc600078e3cff */
        /* <DEDUP_REMOVED lines=9> */
[----:B------:R-:W2:Y:S01]  /*0c90*/  @P4 LDG.E R23, desc[UR12][R10.64+0xfc] ;  /* 0x0000fc0c0a174981 */ /* 0x000ea2000c1e1900 */
[----:B------:R-:W-:Y:S02]  /*0ca0*/  @P3 LOP3.LUT R3, R3, R24, RZ, 0x3c, !PT ;  /* 0x0000001803033212 */ /* 0x000fe400078e3cff */
[----:B------:R-:W-:Y:S01]  /*0cb0*/  @P3 LOP3.LUT R4, R4, R25, RZ, 0x3c, !PT ;  /* 0x0000001904043212 */ /* 0x000fe200078e3cff */
[----:B------:R-:W2:Y:S04]  /*0cc0*/  @P5 LDG.E R24, desc[UR12][R10.64+0x10c] ;  /* 0x00010c0c0a185981 */ /* 0x000ea8000c1e1900 */
[----:B------:R-:W2:Y:S01]  /*0cd0*/  @P5 LDG.E R25, desc[UR12][R10.64+0x108] ;  /* 0x0001080c0a195981 */ /* 0x000ea2000c1e1900 */
[----:B------:R-:W-:-:S03]  /*0ce0*/  @P3 LOP3.LUT R5, R5, R18, RZ, 0x3c, !PT ;  /* 0x0000001205053212 */ /* 0x000fc600078e3cff */
[----:B------:R-:W2:Y:S01]  /*0cf0*/  @P5 LDG.E R18, desc[UR12][R10.64+0x114] ;  /* 0x0001140c0a125981 */ /* 0x000ea2000c1e1900 */
[----:B------:R-:W-:-:S03]  /*0d00*/  @P4 LOP3.LUT R5, R5, R22, RZ, 0x3c, !PT ;  /* 0x0000001605054212 */ /* 0x000fc600078e3cff */
[----:B------:R-:W2:Y:S01]  /*0d10*/  @P6 LDG.E R22, desc[UR12][R10.64+0x128] ;  /* 0x0001280c0a166981 */ /* 0x000ea2000c1e1900 */
[----:B------:R-:W-:-:S03]  /*0d20*/  @P6 LOP3.LUT R6, R6, R27, RZ, 0x3c, !PT ;  /* 0x0000001b06066212 */ /* 0x000fc600078e3cff */
[----:B------:R-:W2:Y:S01]  /*0d30*/  @P0 LDG.E R27, desc[UR12][R10.64+0x12c] ;  /* 0x00012c0c0a1b0981 */ /* 0x000ea2000c1e1900 */
[----:B---3--:R-:W-:-:S03]  /*0d40*/  @P4 LOP3.LUT R3, R3, R20, RZ, 0x3c, !PT ;  /* 0x0000001403034212 */ /* 0x008fc600078e3cff */
[----:B------:R-:W3:Y:S01]  /*0d50*/  @P6 LDG.E R20, desc[UR12][R10.64+0x120] ;  /* 0x0001200c0a146981 */ /* 0x000ee2000c1e1900 */
[----:B----4-:R-:W-:-:S03]  /*0d60*/  @P4 LOP3.LUT R2, R2, R21, RZ, 0x3c, !PT ;  /* 0x0000001502024212 */ /* 0x010fc600078e3cff */
[----:B------:R-:W4:Y:S01]  /*0d70*/  @P6 LDG.E R21, desc[UR12][R10.64+0x11c] ;  /* 0x00011c0c0a156981 */ /* 0x000f22000c1e1900 */
[----:B--2---:R-:W-:-:S03]  /*0d80*/  @P4 LOP3.LUT R4, R4, R23, RZ, 0x3c, !PT ;  /* 0x0000001704044212 */ /* 0x004fc600078e3cff */
[----:B------:R-:W2:Y:S01]  /*0d90*/  @P6 LDG.E R23, desc[UR12][R10.64+0x124] ;  /* 0x0001240c0a176981 */ /* 0x000ea2000c1e1900 */
[----:B------:R-:W-:Y:S02]  /*0da0*/  @P5 LOP3.LUT R3, R3, R24, RZ, 0x3c, !PT ;  /* 0x0000001803035212 */ /* 0x000fe400078e3cff */
[----:B------:R-:W-:Y:S01]  /*0db0*/  @P5 LOP3.LUT R4, R4, R17, RZ, 0x3c, !PT ;  /* 0x0000001104045212 */ /* 0x000fe200078e3cff */
[----:B------:R-:W2:Y:S01]  /*0dc0*/  @P0 LDG.E R24, desc[UR12][R10.64+0x134] ;  /* 0x0001340c0a180981 */ /* 0x000ea2000c1e1900 */
[----:B------:R-:W-:-:S03]  /*0dd0*/  @P5 LOP3.LUT R2, R2, R25, RZ, 0x3c, !PT ;  /* 0x0000001902025212 */ /* 0x000fc600078e3cff */
[----:B------:R-:W2:Y:S04]  /*0de0*/  @P0 LDG.E R17, desc[UR12][R10.64+0x130] ;  /* 0x0001300c0a110981 */ /* 0x000ea8000c1e1900 */
[----:B------:R-:W2:Y:S01]  /*0df0*/  @P0 LDG.E R25, desc[UR12][R10.64+0x138] ;  /* 0x0001380c0a190981 */ /* 0x000ea2000c1e1900 */
[----:B------:R-:W-:Y:S01]  /*0e00*/  UIADD3 UR4, UPT, UPT, UR4, 0x10, URZ ;  /* 0x0000001004047890 */ /* 0x000fe2000fffe0ff */
[----:B------:R-:W-:-:S03]  /*0e10*/  @P5 LOP3.LUT R5, R5, R18, RZ, 0x3c, !PT ;  /* 0x0000001205055212 */ /* 0x000fc600078e3cff */
[----:B------:R-:W-:Y:S01]  /*0e20*/  UISETP.NE.AND UP0, UPT, UR4, 0x20, UPT ;  /* 0x000000200400788c */ /* 0x000fe2000bf05270 */
[----:B------:R-:W-:Y:S02]  /*0e30*/  @P6 LOP3.LUT R5, R5, R22, RZ, 0x3c, !PT ;  /* 0x0000001605056212 */ /* 0x000fe400078e3cff */
[----:B------:R-:W-:Y:S02]  /*0e40*/  @P0 LOP3.LUT R6, R6, R27, RZ, 0x3c, !PT ;  /* 0x0000001b06060212 */ /* 0x000fe400078e3cff */
[----:B------:R-:W-:Y:S02]  /*0e50*/  @P0 LOP3.LUT R5, R5, R26, RZ, 0x3c, !PT ;  /* 0x0000001a05050212 */ /* 0x000fe400078e3cff */
[----:B---3--:R-:W-:Y:S02]  /*0e60*/  @P6 LOP3.LUT R3, R3, R20, RZ, 0x3c, !PT ;  /* 0x0000001403036212 */ /* 0x008fe400078e3cff */
[----:B----4-:R-:W-:Y:S02]  /*0e70*/  @P6 LOP3.LUT R2, R2, R21, RZ, 0x3c, !PT ;  /* 0x0000001502026212 */ /* 0x010fe400078e3cff */
[----:B--2---:R-:W-:-:S02]  /*0e80*/  @P6 LOP3.LUT R4, R4, R23, RZ, 0x3c, !PT ;  /* 0x0000001704046212 */ /* 0x004fc400078e3cff */
[----:B------:R-:W-:Y:S02]  /*0e90*/  @P0 LOP3.LUT R3, R3, R24, RZ, 0x3c, !PT ;  /* 0x0000001803030212 */ /* 0x000fe400078e3cff */
[----:B------:R-:W-:Y:S02]  /*0ea0*/  @P0 LOP3.LUT R2, R2, R17, RZ, 0x3c, !PT ;  /* 0x0000001102020212 */ /* 0x000fe400078e3cff */
[----:B------:R-:W-:Y:S01]  /*0eb0*/  @P0 LOP3.LUT R4, R4, R25, RZ, 0x3c, !PT ;  /* 0x0000001904040212 */ /* 0x000fe200078e3cff */
[----:B------:R-:W-:Y:S06]  /*0ec0*/  BRA.U UP0, `(.L_x_9) ;  /* 0xfffffff5004c7547 */ /* 0x000fec000b83ffff */
[----:B------:R-:W-:-:S05]  /*0ed0*/  VIADD R14, R14, 0x1 ;  /* 0x000000010e0e7836 */ /* 0x000fca0000000000 */
[----:B------:R-:W-:-:S13]  /*0ee0*/  ISETP.NE.AND P0, PT, R14, 0x5, PT ;  /* 0x000000050e00780c */ /* 0x000fda0003f05270 */
[----:B------:R-:W-:Y:S05]  /*0ef0*/  @P0 BRA `(.L_x_10) ;  /* 0xfffffff400300947 */ /* 0x000fea000383ffff */
[----:B------:R0:W-:Y:S01]  /*0f00*/  STL [R1+0x4], R6 ;  /* 0x0000040601007387 */ /* 0x0001e20000100800 */
[----:B------:R-:W-:-:S03]  /*0f10*/  ISETP.NE.U32.AND P0, PT, R19, 0x1, PT ;  /* 0x000000011300780c */ /* 0x000fc60003f05070 */
[----:B------:R0:W-:Y:S01]  /*0f20*/  STL.64 [R1+0x8], R2 ;  /* 0x0000080201007387 */ /* 0x0001e20000100a00 */
[----:B------:R-:W-:-:S03]  /*0f30*/  ISETP.NE.AND.EX P0, PT, RZ, RZ, PT, P0 ;  /* 0x000000ffff00720c */ /* 0x000fc60003f05300 */
[----:B------:R0:W-:Y:S10]  /*0f40*/  STL.64 [R1+0x10], R4 ;  /* 0x0000100401007387 */ /* 0x0001f40000100a00 */
[----:B------:R-:W-:Y:S05]  /*0f50*/  @!P0 BRA `(.L_x_8) ;  /* 0x0000001800048947 */ /* 0x000fea0003800000 */
[----:B------:R-:W-:Y:S01]  /*0f60*/  UMOV UR4, URZ ;  /* 0x000000ff00047c82 */ /* 0x000fe20008000000 */
[----:B------:R-:W-:Y:S01]  /*0f70*/  UMOV UR5, URZ ;  /* 0x000000ff00057c82 */ /* 0x000fe20008000000 */
[----:B0-----:R-:W-:Y:S02]  /*0f80*/  IMAD.MOV.U32 R6, RZ, RZ, RZ ;  /* 0x000000ffff067224 */ /* 0x001fe400078e00ff */
[----:B------:R-:W-:Y:S02]  /*0f90*/  IMAD.MOV.U32 R14, RZ, RZ, RZ ;  /* 0x000000ffff0e7224 */ /* 0x000fe400078e00ff */
[----:B------:R-:W-:Y:S02]  /*0fa0*/  IMAD.U32 R5, RZ, RZ, UR4 ;  /* 0x00000004ff057e24 */ /* 0x000fe4000f8e00ff */
[----:B------:R-:W-:Y:S02]  /*0fb0*/  IMAD.U32 R4, RZ, RZ, UR5 ;  /* 0x00000005ff047e24 */ /* 0x000fe4000f8e00ff */
[----:B------:R-:W-:-:S02]  /*0fc0*/  IMAD.U32 R3, RZ, RZ, UR4 ;  /* 0x00000004ff037e24 */ /* 0x000fc4000f8e00ff */
[----:B------:R-:W-:-:S07]  /*0fd0*/  IMAD.U32 R2, RZ, RZ, UR5 ;  /* 0x00000005ff027e24 */ /* 0x000fce000f8e00ff */
.L_x_12:
[----:B------:R-:W-:-:S06]  /*0fe0*/  IMAD R15, R14, 0x4, R1 ;  /* 0x000000040e0f7824 */ /* 0x000fcc00078e0201 */
[----:B------:R-:W5:Y:S01]  /*0ff0*/  LDL R15, [R15+0x4] ;  /* 0x000004000f0f7983 */ /* 0x000f620000100800 */
[----:B------:R-:W-:Y:S01]  /*1000*/  IMAD.SHL.U32 R16, R14, 0x20, RZ ;  /* 0x000000200e107824 */ /* 0x000fe200078e00ff */
[----:B------:R-:W-:-:S06]  /*1010*/  UMOV UR4, URZ ;  /* 0x000000ff00047c82 */ /* 0x000fcc0008000000 */
.L_x_11:
        /* <DEDUP_REMOVED lines=181> */
[----:B------:R-:W-:Y:S05]  /*1b70*/  @P0 BRA `(.L_x_8) ;  /* 0x0000000800fc0947 */ /* 0x000fea0003800000 */
[----:B------:R-:W-:Y:S01]  /*1b80*/  UMOV UR4, URZ ;  /* 0x000000ff00047c82 */ /* 0x000fe20008000000 */
[----:B------:R-:W-:Y:S01]  /*1b90*/  UMOV UR5, URZ ;  /* 0x000000ff00057c82 */ /* 0x000fe20008000000 */
[----:B--2---:R-:W-:Y:S02]  /*1ba0*/  IMAD.MOV.U32 R6, RZ, RZ, RZ ;  /* 0x000000ffff067224 */ /* 0x004fe400078e00ff */
[----:B------:R-:W-:Y:S02]  /*1bb0*/  IMAD.MOV.U32 R14, RZ, RZ, RZ ;  /* 0x000000ffff0e7224 */ /* 0x000fe400078e00ff */
[----:B------:R-:W-:Y:S02]  /*1bc0*/  IMAD.U32 R5, RZ, RZ, UR4 ;  /* 0x00000004ff057e24 */ /* 0x000fe4000f8e00ff */
[----:B------:R-:W-:Y:S02]  /*1bd0*/  IMAD.U32 R4, RZ, RZ, UR5 ;  /* 0x00000005ff047e24 */ /* 0x000fe4000f8e00ff */
[----:B------:R-:W-:-:S02]  /*1be0*/  IMAD.U32 R3, RZ, RZ, UR4 ;  /* 0x00000004ff037e24 */ /* 0x000fc4000f8e00ff */
[----:B------:R-:W-:-:S07]  /*1bf0*/  IMAD.U32 R2, RZ, RZ, UR5 ;  /* 0x00000005ff027e24 */ /* 0x000fce000f8e00ff */
.L_x_14:
[----:B------:R-:W-:-:S06]  /*1c00*/  IMAD R15, R14, 0x4, R1 ;  /* 0x000000040e0f7824 */ /* 0x000fcc00078e0201 */
[----:B------:R-:W5:Y:S01]  /*1c10*/  LDL R15, [R15+0x4] ;  /* 0x000004000f0f7983 */ /* 0x000f620000100800 */
[----:B------:R-:W-:Y:S01]  /*1c20*/  IMAD.SHL.U32 R16, R14, 0x20, RZ ;  /* 0x000000200e107824 */ /* 0x000fe200078e00ff */
[----:B------:R-:W-:-:S06]  /*1c30*/  UMOV UR4, URZ ;  /* 0x000000ff00047c82 */ /* 0x000fcc0008000000 */
.L_x_13:
        /* <DEDUP_REMOVED lines=8> */
[----:B------:R-:W3:Y:S04]  /*1cc0*/  @P1 LDG.E R19, desc[UR12][R10.64+0x14] ;  /* 0x0000140c0a131981 */ /* 0x000ee8000c1e1900 */
[----:B------:R-:W4:Y:S04]  /*1cd0*/  @!P0 LDG.E R18, desc[UR12][R10.64+0x10] ;  /* 0x0000100c0a128981 */ /* 0x000f28000c1e1900 */
        /* <DEDUP_REMOVED lines=8> */
[----:B---3--:R-:W-:-:S03]  /*1d60*/  @P1 LOP3.LUT R6, R6, R19, RZ, 0x3c, !PT ;  /* 0x0000001306061212 */ /* 0x008fc600078e3cff */
[----:B------:R-:W3:Y:S01]  /*1d70*/  @!P0 LDG.E R19, desc[UR12][R10.64+0xc] ;  /* 0x00000c0c0a138981 */ /* 0x000ee2000c1e1900 */
[----:B----4-:R-:W-:-:S03]  /*1d80*/  @!P0 LOP3.LUT R5, R5, R18, RZ, 0x3c, !PT ;  /* 0x0000001205058212 */ /* 0x010fc600078e3cff */
[----:B------:R-:W4:Y:S01]  /*1d90*/  @!P0 LDG.E R18, desc[UR12][R10.64+0x8] ;  /* 0x0000080c0a128981 */ /* 0x000f22000c1e1900 */
        /* <DEDUP_REMOVED lines=38> */
[----:B------:R-:W-:Y:S02]  /*2000*/  LOP3.LUT P0, RZ, R20, 0x80, RZ, 0xc0, !PT ;  /* 0x0000008014ff7812 */ /* 0x000fe4000780c0ff */
[----:B------:R-:W-:-:S04]  /*2010*/  @P5 LOP3.LUT R6, R6, R27, RZ, 0x3c, !PT ;  /* 0x0000001b06065212 */ /* 0x000fc800078e3cff */
[----:B------:R-:W-:-:S07]  /*2020*/  @P6 LOP3.LUT R6, R6, R25, RZ, 0x3c, !PT ;  /* 0x0000001906066212 */ /* 0x000fce00078e3cff */
        /* <DEDUP_REMOVED lines=17> */
[----:B--2---:R-:W-:Y:S02]  /*2140*/  @P6 LOP3.LUT R2, R2, R17, RZ, 0x3c, !PT ;  /* 0x0000001102026212 */ /* 0x004fe400078e3cff */
[----:B---3--:R-:W-:Y:S02]  /*2150*/  @P6 LOP3.LUT R4, R4, R19, RZ, 0x3c, !PT ;  /* 0x0000001304046212 */ /* 0x008fe400078e3cff */
[----:B----4-:R-:W-:Y:S02]  /*2160*/  @P6 LOP3.LUT R3, R3, R18, RZ, 0x3c, !PT ;  /* 0x0000001203036212 */ /* 0x010fe400078e3cff */
[----:B------:R-:W-:Y:S02]  /*2170*/  @P0 LOP3.LUT R2, R2, R21, RZ, 0x3c, !PT ;  /* 0x0000001502020212 */ /* 0x000fe400078e3cff */
[----:B------:R-:W-:-:S02]  /*2180*/  @P6 LOP3.LUT R5, R5, R22, RZ, 0x3c, !PT ;  /* 0x0000001605056212 */ /* 0x000fc400078e3cff */
[----:B------:R-:W-:Y:S02]  /*2190*/  @P0 LOP3.LUT R4, R4, R23, RZ, 0x3c, !PT ;  /* 0x0000001704040212 */ /* 0x000fe400078e3cff */
        /* <DEDUP_REMOVED lines=29> */
[----:B---3--:R-:W-:Y:S02]  /*2370*/  @P0 LOP3.LUT R2, R2, R19, RZ, 0x3c, !PT ;  /* 0x0000001302020212 */ /* 0x008fe400078e3cff */
[----:B------:R-:W-:Y:S01]  /*2380*/  LOP3.LUT P0, RZ, R20, 0x8000, RZ, 0xc0, !PT ;  /* 0x0000800014ff7812 */ /* 0x000fe2000780c0ff */
[----:B------:R-:W3:Y:S01]  /*2390*/  @P1 LDG.E R19, desc[UR12][R10.64+0xc0] ;  /* 0x0000c00c0a131981 */ /* 0x000ee2000c1e1900 */
[----:B--2---:R-:W-:-:S03]  /*23a0*/  @P1 LOP3.LUT R2, R2, R17, RZ, 0x3c, !PT ;  /* 0x0000001102021212 */ /* 0x004fc600078e3cff */
[----:B------:R-:W2:Y:S04]  /*23b0*/  @P1 LDG.E R20, desc[UR12][R10.64+0xc4] ;  /* 0x0000c40c0a141981 */ /* 0x000ea8000c1e1900 */
[----:B------:R-:W2:Y:S01]  /*23c0*/  @P3 LDG.E R17, desc[UR12][R10.64+0xe0] ;  /* 0x0000e00c0a113981 */ /* 0x000ea2000c1e1900 */
[----:B------:R-:W-:Y:S02]  /*23d0*/  @P4 LOP3.LUT R6, R6, R27, RZ, 0x3c, !PT ;  /* 0x0000001b06064212 */ /* 0x000fe400078e3cff */
[----:B----4-:R-:W-:Y:S01]  /*23e0*/  @P2 LOP3.LUT R2, R2, R21, RZ, 0x3c, !PT ;  /* 0x0000001502022212 */ /* 0x010fe200078e3cff */
[----:B------:R-:W4:Y:S01]  /*23f0*/  @P0 LDG.E R26, desc[UR12][R10.64+0x13c] ;  /* 0x00013c0c0a1a0981 */ /* 0x000f22000c1e1900 */
[----:B------:R-:W-:-:S03]  /*2400*/  @P5 LOP3.LUT R6, R6, R29, RZ, 0x3c, !PT ;  /* 0x0000001d06065212 */ /* 0x000fc600078e3cff */
[----:B------:R-:W4:Y:S01]  /*2410*/  @P4 LDG.E R21, desc[UR12][R10.64+0xf4] ;  /* 0x0000f40c0a154981 */ /* 0x000f22000c1e1900 */
[----:B------:R-:W-:-:S03]  /*2420*/  @P2 LOP3.LUT R3, R3, R22, RZ, 0x3c, !PT ;  /* 0x0000001603032212 */ /* 0x000fc600078e3cff */
[----:B------:R-:W4:Y:S01]  /*2430*/  @P4 LDG.E R22, desc[UR12][R10.64+0xf8] ;  /* 0x0000f80c0a164981 */ /* 0x000f22000c1e1900 */
[----:B------:R-:W-:Y:S02]  /*2440*/  @P6 LOP3.LUT R6, R6, R25, RZ, 0x3c, !PT ;  /* 0x0000001906066212 */ /* 0x000fe400078e3cff */
[----:B------:R-:W-:Y:S01]  /*2450*/  @P3 LOP3.LUT R3, R3, R18, RZ, 0x3c, !PT ;  /* 0x0000001203033212 */ /* 0x000fe200078e3cff */
[----:B------:R-:W4:Y:S04]  /*2460*/  @P0 LDG.E R25, desc[UR12][R10.64+0x12c] ;  /* 0x00012c0c0a190981 */ /* 0x000f28000c1e1900 */
[----:B------:R-:W4:Y:S01]  /*2470*/  @P5 LDG.E R18, desc[UR12][R10.64+0x10c] ;  /* 0x00010c0c0a125981 */ /* 0x000f22000c1e1900 */
[----:B---3--:R-:W-:-:S03]  /*2480*/  @P1 LOP3.LUT R4, R4, R19, RZ, 0x3c, !PT ;  /* 0x0000001304041212 */ /* 0x008fc600078e3cff */
[----:B------:R-:W3:Y:S01]  /*2490*/  @P3 LDG.E R19, desc[UR12][R10.64+0xe8] ;  /* 0x0000e80c0a133981 */ /* 0x000ee2000c1e1900 */
        /* <DEDUP_REMOVED lines=8> */
[----:B----4-:R-:W-:Y:S02]  /*2520*/  @P4 LOP3.LUT R2, R2, R21, RZ, 0x3c, !PT ;  /* 0x0000001502024212 */ /* 0x010fe400078e3cff */
[----:B------:R-:W-:Y:S01]  /*2530*/  @P4 LOP3.LUT R3, R3, R22, RZ, 0x3c, !PT ;  /* 0x0000001603034212 */ /* 0x000fe200078e3cff */
[----:B------:R-:W4:Y:S01]  /*2540*/  @P6 LDG.E R21, desc[UR12][R10.64+0x11c] ;  /* 0x00011c0c0a156981 */ /* 0x000f22000c1e1900 */
[----:B------:R-:W-:-:S03]  /*2550*/  @P0 LOP3.LUT R6, R6, R25, RZ, 0x3c, !PT ;  /* 0x0000001906060212 */ /* 0x000fc600078e3cff */
[----:B------:R-:W4:Y:S01]  /*2560*/  @P6 LDG.E R22, desc[UR12][R10.64+0x120] ;  /* 0x0001200c0a166981 */ /* 0x000f22000c1e1900 */
[----:B------:R-:W-:-:S03]  /*2570*/  @P5 LOP3.LUT R3, R3, R18, RZ, 0x3c, !PT ;  /* 0x0000001203035212 */ /* 0x000fc600078e3cff */
[----:B------:R-:W4:Y:S04]  /*2580*/  @P0 LDG.E R18, desc[UR12][R10.64+0x134] ;  /* 0x0001340c0a120981 */ /* 0x000f28000c1e1900 */
[----:B------:R-:W4:Y:S01]  /*2590*/  @P0 LDG.E R25, desc[UR12][R10.64+0x138] ;  /* 0x0001380c0a190981 */ /* 0x000f22000c1e1900 */
[----:B---3--:R-:W-:-:S03]  /*25a0*/  @P3 LOP3.LUT R4, R4, R19, RZ, 0x3c, !PT ;  /* 0x0000001304043212 */ /* 0x008fc600078e3cff */
[----:B------:R-:W3:Y:S01]  /*25b0*/  @P5 LDG.E R19, desc[UR12][R10.64+0x110] ;  /* 0x0001100c0a135981 */ /* 0x000ee2000c1e1900 */
[----:B--2---:R-:W-:-:S03]  /*25c0*/  @P3 LOP3.LUT R5, R5, R20, RZ, 0x3c, !PT ;  /* 0x0000001405053212 */ /* 0x004fc600078e3cff */
[----:B------:R-:W2:Y:S01]  /*25d0*/  @P5 LDG.E R20, desc[UR12][R10.64+0x114] ;  /* 0x0001140c0a145981 */ /* 0x000ea2000c1e1900 */
[----:B------:R-:W-:-:S03]  /*25e0*/  @P4 LOP3.LUT R5, R5, R24, RZ, 0x3c, !PT ;  /* 0x0000001805054212 */ /* 0x000fc600078e3cff */
[----:B------:R-:W2:Y:S01]  /*25f0*/  @P6 LDG.E R24, desc[UR12][R10.64+0x128] ;  /* 0x0001280c0a186981 */ /* 0x000ea2000c1e1900 */
[----:B------:R-:W-:-:S03]  /*2600*/  @P5 LOP3.LUT R2, R2, R17, RZ, 0x3c, !PT ;  /* 0x0000001102025212 */ /* 0x000fc600078e3cff */
[----:B------:R-:W2:Y:S01]  /*2610*/  @P6 LDG.E R17, desc[UR12][R10.64+0x124] ;  /* 0x0001240c0a116981 */ /* 0x000ea2000c1e1900 */
[----:B------:R-:W-:-:S03]  /*2620*/  @P4 LOP3.LUT R4, R4, R23, RZ, 0x3c, !PT ;  /* 0x0000001704044212 */ /* 0x000fc600078e3cff */
[----:B------:R-:W2:Y:S01]  /*2630*/  @P0 LDG.E R23, desc[UR12][R10.64+0x130] ;  /* 0x0001300c0a170981 */ /* 0x000ea2000c1e1900 */
[----:B------:R-:W-:-:S04]  /*2640*/  UIADD3 UR4, UPT, UPT, UR4, 0x10, URZ ;  /* 0x0000001004047890 */ /* 0x000fc8000fffe0ff */
[----:B------:R-:W-:Y:S01]  /*2650*/  UISETP.NE.AND UP0, UPT, UR4, 0x20, UPT ;  /* 0x000000200400788c */ /* 0x000fe2000bf05270 */
[----:B----4-:R-:W-:Y:S02]  /*2660*/  @P6 LOP3.LUT R2, R2, R21, RZ, 0x3c, !PT ;  /* 0x0000001502026212 */ /* 0x010fe400078e3cff */
[----:B------:R-:W-:-:S04]  /*2670*/  @P6 LOP3.LUT R3, R3, R22, RZ, 0x3c, !PT ;  /* 0x0000001603036212 */ /* 0x000fc800078e3cff */
[----:B------:R-:W-:Y:S02]  /*2680*/  @P0 LOP3.LUT R3, R3, R18, RZ, 0x3c, !PT ;  /* 0x0000001203030212 */ /* 0x000fe400078e3cff */
[----:B---3--:R-:W-:Y:S02]  /*2690*/  @P5 LOP3.LUT R4, R4, R19, RZ, 0x3c, !PT ;  /* 0x0000001304045212 */ /* 0x008fe400078e3cff */
[----:B--2---:R-:W-:-:S04]  /*26a0*/  @P5 LOP3.LUT R5, R5, R20, RZ, 0x3c, !PT ;  /* 0x0000001405055212 */ /* 0x004fc800078e3cff */
[----:B------:R-:W-:Y:S02]  /*26b0*/  @P6 LOP3.LUT R5, R5, R24, RZ, 0x3c, !PT ;  /* 0x0000001805056212 */ /* 0x000fe400078e3cff */
[----:B------:R-:W-:Y:S02]  /*26c0*/  @P6 LOP3.LUT R4, R4, R17, RZ, 0x3c, !PT ;  /* 0x0000001104046212 */ /* 0x000fe400078e3cff */
[----:B------:R-:W-:Y:S02]  /*26d0*/  @P0 LOP3.LUT R5, R5, R26, RZ, 0x3c, !PT ;  /* 0x0000001a05050212 */ /* 0x000fe400078e3cff */
[----:B------:R-:W-:Y:S02]  /*26e0*/  @P0 LOP3.LUT R2, R2, R23, RZ, 0x3c, !PT ;  /* 0x0000001702020212 */ /* 0x000fe400078e3cff */
[----:B------:R-:W-:Y:S01]  /*26f0*/  @P0 LOP3.LUT R4, R4, R25, RZ, 0x3c, !PT ;  /* 0x0000001904040212 */ /* 0x000fe200078e3cff */
[----:B------:R-:W-:Y:S06]  /*2700*/  BRA.U UP0, `(.L_x_13) ;  /* 0xfffffff5004c7547 */ /* 0x000fec000b83ffff */
[----:B------:R-:W-:-:S05]  /*2710*/  VIADD R14, R14, 0x1 ;  /* 0x000000010e0e7836 */ /* 0x000fca0000000000 */
[----:B------:R-:W-:-:S13]  /*2720*/  ISETP.NE.AND P0, PT, R14, 0x5, PT ;  /* 0x000000050e00780c */ /* 0x000fda0003f05270 */
[----:B------:R-:W-:Y:S05]  /*2730*/  @P0 BRA `(.L_x_14) ;  /* 0xfffffff400300947 */ /* 0x000fea000383ffff */
[----:B------:R3:W-:Y:S04]  /*2740*/  STL [R1+0x4], R6 ;  /* 0x0000040601007387 */ /* 0x0007e80000100800 */
[----:B------:R3:W-:Y:S04]  /*2750*/  STL.64 [R1+0x8], R2 ;  /* 0x0000080201007387 */ /* 0x0007e80000100a00 */
[----:B------:R3:W-:Y:S02]  /*2760*/  STL.64 [R1+0x10], R4 ;  /* 0x0000100401007387 */ /* 0x0007e40000100a00 */
.L_x_8:
[----:B------:R-:W-:Y:S05]  /*2770*/  BSYNC.RECONVERGENT B1 ;  /* 0x0000000000017941 */ /* 0x000fea0003800200 */
.L_x_7:
[C---:B------:R-:W-:Y:S01]  /*2780*/  ISETP.GT.U32.AND P0, PT, R12.reuse, 0x3, PT ;  /* 0x000000030c00780c */ /* 0x040fe20003f04070 */
[----:B------:R-:W-:Y:S01]  /*2790*/  VIADD R13, R13, 0x1 ;  /* 0x000000010d0d7836 */ /* 0x000fe20000000000 */
[--C-:B------:R-:W-:Y:S02]  /*27a0*/  SHF.R.U64 R12, R12, 0x2, R7.reuse ;  /* 0x000000020c0c7819 */ /* 0x100fe40000001207 */
[----:B------:R-:W-:Y:S02]  /*27b0*/  ISETP.GT.U32.AND.EX P0, PT, R7, RZ, PT, P0 ;  /* 0x000000ff0700720c */ /* 0x000fe40003f04100 */
[----:B------:R-:W-:-:S11]  /*27c0*/  SHF.R.U32.HI R7, RZ, 0x2, R7 ;  /* 0x00000002ff077819 */ /* 0x000fd60000011607 */
[----:B------:R-:W-:Y:S05]  /*27d0*/  @P0 BRA `(.L_x_15) ;  /* 0xffffffd800cc0947 */ /* 0x000fea000383ffff */
.L_x_6:
[----:B------:R-:W-:Y:S05]  /*27e0*/  BSYNC.RECONVERGENT B0 ;  /* 0x0000000000007941 */ /* 0x000fea0003800200 */
.L_x_5:
[----:B------:R-:W-:Y:S01]  /*27f0*/  SHF.R.U32.HI R7, RZ, 0x2, R6 ;  /* 0x00000002ff077819 */ /* 0x000fe20000011606 */
[----:B-1----:R-:W1:Y:S01]  /*2800*/  LDC.64 R10, c[0x0][0x380] ;  /* 0x0000e000ff0a7b82 */ /* 0x002e620000000a00 */
[----:B------:R-:W4:Y:S01]  /*2810*/  LDCU.64 UR4, c[0x0][0x388] ;  /* 0x00007100ff0477ac */ /* 0x000f220008000a00 */
[----:B------:R-:W-:Y:S01]  /*2820*/  IMAD.MOV.U32 R13, RZ, RZ, 0x2f800000 ;  /* 0x2f800000ff0d7424 */ /* 0x000fe200078e00ff */
[----:B------:R-:W-:Y:S01]  /*2830*/  LOP3.LUT R7, R7, R6, RZ, 0x3c, !PT ;  /* 0x0000000607077212 */ /* 0x000fe200078e3cff */
[----:B0-23--:R-:W-:Y:S01]  /*2840*/  IMAD.SHL.U32 R6, R5, 0x10, RZ ;  /* 0x0000001005067824 */ /* 0x00dfe200078e00ff */
[----:B------:R0:W-:Y:S03]  /*2850*/  STL [R1+0x4], R2 ;  /* 0x0000040201007387 */ /* 0x0001e60000100800 */
[C---:B------:R-:W-:Y:S01]  /*2860*/  IMAD.SHL.U32 R8, R7.reuse, 0x2, RZ ;  /* 0x0000000207087824 */ /* 0x040fe200078e00ff */
[----:B------:R0:W-:Y:S04]  /*2870*/  STL.64 [R1+0x18], RZ ;  /* 0x000018ff01007387 */ /* 0x0001e80000100a00 */
[----:B------:R-:W-:Y:S01]  /*2880*/  LOP3.LUT R6, R7, R8, R6, 0x96, !PT ;  /* 0x0000000807067212 */ /* 0x000fe200078e9606 */
[----:B------:R-:W-:Y:S01]  /*2890*/  IMAD.MOV.U32 R7, RZ, RZ, R4 ;  /* 0x000000ffff077224 */ /* 0x000fe200078e0004 */
[----:B------:R0:W-:Y:S01]  /*28a0*/  STL [R1+0x20], RZ ;  /* 0x000020ff01007387 */ /* 0x0001e20000100800 */
[----:B------:R-:W-:Y:S01]  /*28b0*/  IMAD.MOV.U32 R8, RZ, RZ, R5 ;  /* 0x000000ffff087224 */ /* 0x000fe200078e0005 */
[----:B------:R-:W-:Y:S01]  /*28c0*/  LOP3.LUT R9, R6, R5, RZ, 0x3c, !PT ;  /* 0x0000000506097212 */ /* 0x000fe200078e3cff */
[----:B----4-:R-:W-:Y:S01]  /*28d0*/  UIMAD UR4, UR5, UR4, URZ ;  /* 0x00000004050472a4 */ /* 0x010fe2000f8e02ff */
[----:B------:R0:W-:Y:S03]  /*28e0*/  STL.64 [R1+0x28], RZ ;  /* 0x000028ff01007387 */ /* 0x0001e60000100a00 */
[----:B------:R-:W-:-:S02]  /*28f0*/  VIADD R6, R9, UR6 ;  /* 0x0000000609067c36 */ /* 0x000fc40008000000 */
[C---:B-1----:R-:W-:Y:S01]  /*2900*/  IMAD.WIDE R10, R0.reuse, 0x4, R10 ;  /* 0x00000004000a7825 */ /* 0x042fe200078e020a */
[----:B------:R0:W-:Y:S02]  /*2910*/  STL.64 [R1+0x10], R8 ;  /* 0x0000100801007387 */ /* 0x0001e40000100a00 */
[----:B------:R-:W-:Y:S01]  /*2920*/  I2FP.F32.U32 R6, R6 ;  /* 0x0000000600067245 */ /* 0x000fe20000201000 */
[----:B------:R-:W-:-:S04]  /*2930*/  VIADD R0, R0, UR7 ;  /* 0x0000000700007c36 */ /* 0x000fc80008000000 */
[----:B------:R-:W-:Y:S01]  /*2940*/  FFMA R13, R6, R13, 1.1641532182693481445e-10 ;  /* 0x2f000000060d7423 */ /* 0x000fe2000000000d */
[----:B------:R-:W-:Y:S01]  /*2950*/  IMAD.MOV.U32 R6, RZ, RZ, R3 ;  /* 0x000000ffff067224 */ /* 0x000fe200078e0003 */
[----:B------:R-:W-:-:S03]  /*2960*/  ISETP.GE.AND P0, PT, R0, UR4, PT ;  /* 0x0000000400007c0c */ /* 0x000fc6000bf06270 */
[----:B------:R0:W-:Y:S04]  /*2970*/  STG.E desc[UR12][R10.64], R13 ;  /* 0x0000000d0a007986 */ /* 0x0001e8000c10190c */
[----:B------:R0:W-:Y:S06]  /*2980*/  STL.64 [R1+0x8], R6 ;  /* 0x0000080601007387 */ /* 0x0001ec0000100a00 */
[----:B------:R-:W-:Y:S05]  /*2990*/  @!P0 BRA `(.L_x_16) ;  /* 0xffffffd400f88947 */ /* 0x000fea000383ffff */
[----:B------:R-:W-:Y:S05]  /*29a0*/  EXIT ;  /* 0x000000000000794d */ /* 0x000fea0003800000 */
.L_x_17:
        /* <DEDUP_REMOVED lines=13> */
.L_x_104:


//--------------------- .text._Z9attentionPfS_S_S_ii --------------------------
	.section	.text._Z9attentionPfS_S_S_ii,"ax",@progbits
	.align	128
        .global         _Z9attentionPfS_S_S_ii
        .type           _Z9attentionPfS_S_S_ii,@function
        .size           _Z9attentionPfS_S_S_ii,(.L_x_102 - _Z9attentionPfS_S_S_ii)
        .other          _Z9attentionPfS_S_S_ii,@"STO_CUDA_ENTRY STV_DEFAULT"
_Z9attentionPfS_S_S_ii:
.text._Z9attentionPfS_S_S_ii:
[----:B------:R-:W-:Y:S01]  /*0000*/  LDC R1, c[0x0][0x37c] ;  /* 0x0000df00ff017b82 */ /* 0x000fe20000000800 */
[----:B------:R-:W0:Y:S07]  /*0010*/  S2R R0, SR_TID.Y ;  /* 0x0000000000007919 */ /* 0x000e2e0000002200 */
[----:B------:R-:W0:Y:S01]  /*0020*/  S2UR UR4, SR_CTAID.Y ;  /* 0x00000000000479c3 */ /* 0x000e220000002600 */
[----:B------:R-:W1:Y:S01]  /*0030*/  LDCU UR8, c[0x0][0x3a0] ;  /* 0x00007400ff0877ac */ /* 0x000e620008000800 */
[----:B------:R-:W-:Y:S01]  /*0040*/  BSSY.RECONVERGENT B0, `(.L_x_18) ;  /* 0x00000a7000007945 */ /* 0x000fe20003800200 */
[----:B------:R-:W2:Y:S01]  /*0050*/  S2R R5, SR_TID.X ;  /* 0x0000000000057919 */ /* 0x000ea20000002100 */
[----:B------:R-:W3:Y:S04]  /*0060*/  LDCU.64 UR6, c[0x0][0x358] ;  /* 0x00006b00ff0677ac */ /* 0x000ee80008000a00 */
[----:B------:R-:W0:Y:S08]  /*0070*/  LDC R3, c[0x0][0x364] ;  /* 0x0000d900ff037b82 */ /* 0x000e300000000800 */
[----:B------:R-:W2:Y:S01]  /*0080*/  S2UR UR5, SR_CTAID.X ;  /* 0x00000000000579c3 */ /* 0x000ea20000002500 */
[----:B-1----:R-:W-:-:S07]  /*0090*/  MOV R17, UR8 ;  /* 0x0000000800117c02 */ /* 0x002fce0008000f00 */
[----:B------:R-:W2:Y:S01]  /*00a0*/  LDC R2, c[0x0][0x360] ;  /* 0x0000d800ff027b82 */ /* 0x000ea20000000800 */
[----:B------:R-:W-:Y:S02]  /*00b0*/  IMAD R16, R17, R17, RZ ;  /* 0x0000001111107224 */ /* 0x000fe400078e02ff */
[----:B0-----:R-:W-:Y:S02]  /*00c0*/  IMAD R3, R3, UR4, R0 ;  /* 0x0000000403037c24 */ /* 0x001fe4000f8e0200 */
[----:B--2---:R-:W-:-:S05]  /*00d0*/  IMAD R0, R2, UR5, R5 ;  /* 0x0000000502007c24 */ /* 0x004fca000f8e0205 */
[----:B------:R-:W-:-:S04]  /*00e0*/  VIMNMX R2, PT, PT, R3, R0, !PT ;  /* 0x0000000003027248 */ /* 0x000fc80007fe0100 */
[----:B------:R-:W-:-:S13]  /*00f0*/  ISETP.GE.AND P0, PT, R2, R17, PT ;  /* 0x000000110200720c */ /* 0x000fda0003f06270 */
[----:B---3--:R-:W-:Y:S05]  /*0100*/  @P0 BRA `(.L_x_19) ;  /* 0x0000000800680947 */ /* 0x008fea0003800000 */
[----:B------:R-:W0:Y:S01]  /*0110*/  LDC R18, c[0x0][0x3a4] ;  /* 0x0000e900ff127b82 */ /* 0x000e220000000800 */
[----:B------:R-:W-:Y:S01]  /*0120*/  HFMA2 R27, -RZ, RZ, 0, 0 ;  /* 0x00000000ff1b7431 */ /* 0x000fe200000001ff */
[----:B0-----:R-:W-:-:S13]  /*0130*/  ISETP.GE.AND P0, PT, R18, 0x1, PT ;  /* 0x000000011200780c */ /* 0x001fda0003f06270 */
[----:B------:R-:W-:Y:S05]  /*0140*/  @!P0 BRA `(.L_x_20) ;  /* 0x0000000400d48947 */ /* 0x000fea0003800000 */
[C---:B------:R-:W-:Y:S01]  /*0150*/  IADD3 R2, PT, PT, R18.reuse, -0x1, RZ ;  /* 0xffffffff12027810 */ /* 0x040fe20007ffe0ff */
[----:B------:R-:W-:Y:S01]  /*0160*/  IMAD R21, R3, R18, RZ ;  /* 0x0000001203157224 */ /* 0x000fe200078e02ff */
[----:B------:R-:W-:Y:S02]  /*0170*/  LOP3.LUT R19, R18, 0x7, RZ, 0xc0, !PT ;  /* 0x0000000712137812 */ /* 0x000fe400078ec0ff */
[----:B------:R-:W-:Y:S02]  /*0180*/  ISETP.GE.U32.AND P0, PT, R2, 0x7, PT ;  /* 0x000000070200780c */ /* 0x000fe40003f06070 */
[----:B------:R-:W-:Y:S02]  /*0190*/  ISETP.NE.AND P1, PT, R19, RZ, PT ;  /* 0x000000ff1300720c */ /* 0x000fe40003f25270 */
[----:B------:R-:W-:Y:S02]  /*01a0*/  MOV R27, RZ ;  /* 0x000000ff001b7202 */ /* 0x000fe40000000f00 */
[----:B------:R-:W-:-:S07]  /*01b0*/  MOV R22, RZ ;  /* 0x000000ff00167202 */ /* 0x000fce0000000f00 */
[----:B------:R-:W-:Y:S05]  /*01c0*/  @!P0 BRA `(.L_x_21) ;  /* 0x0000000000b48947 */ /* 0x000fea0003800000 */
[----:B------:R-:W-:Y:S02]  /*01d0*/  LOP3.LUT R22, R18, 0x7ffffff8, RZ, 0xc0, !PT ;  /* 0x7ffffff812167812 */ /* 0x000fe400078ec0ff */
[----:B------:R-:W-:Y:S02]  /*01e0*/  MOV R27, RZ ;  /* 0x000000ff001b7202 */ /* 0x000fe40000000f00 */
[----:B------:R-:W-:Y:S02]  /*01f0*/  MOV R23, R21 ;  /* 0x0000001500177202 */ /* 0x000fe40000000f00 */
[----:B------:R-:W-:Y:S02]  /*0200*/  MOV R20, R0 ;  /* 0x0000000000147202 */ /* 0x000fe40000000f00 */
[----:B------:R-:W-:-:S07]  /*0210*/  IADD3 R24, PT, PT, -R22, RZ, RZ ;  /* 0x000000ff16187210 */ /* 0x000fce0007ffe1ff */
.L_x_22:
[----:B------:R-:W0:Y:S08]  /*0220*/  LDC.64 R4, c[0x0][0x380] ;  /* 0x0000e000ff047b82 */ /* 0x000e300000000a00 */
[----:B------:R-:W1:Y:S01]  /*0230*/  LDC.64 R10, c[0x0][0x388] ;  /* 0x0000e200ff0a7b82 */ /* 0x000e620000000a00 */
[----:B0-----:R-:W-:-:S05]  /*0240*/  IMAD.WIDE.U32 R4, R23, 0x4, R4 ;  /* 0x0000000417047825 */ /* 0x001fca00078e0004 */
[----:B------:R-:W2:Y:S01]  /*0250*/  LDG.E R28, desc[UR6][R4.64] ;  /* 0x00000006041c7981 */ /* 0x000ea2000c1e1900 */
[----:B-1----:R-:W-:-:S03]  /*0260*/  IMAD.WIDE R10, R20, 0x4, R10 ;  /* 0x00000004140a7825 */ /* 0x002fc600078e020a */
[----:B------:R-:W3:Y:S04]  /*0270*/  LDG.E R25, desc[UR6][R4.64+0x4] ;  /* 0x0000040604197981 */ /* 0x000ee8000c1e1900 */
[----:B------:R0:W2:Y:S01]  /*0280*/  LDG.E R29, desc[UR6][R10.64] ;  /* 0x000000060a1d7981 */ /* 0x0000a2000c1e1900 */
[----:B------:R-:W-:-:S03]  /*0290*/  IMAD.WIDE R14, R17, 0x4, R10 ;  /* 0x00000004110e7825 */ /* 0x000fc600078e020a */
[----:B------:R-:W4:Y:S04]  /*02a0*/  LDG.E R2, desc[UR6][R4.64+0x8] ;  /* 0x0000080604027981 */ /* 0x000f28000c1e1900 */
[----:B------:R1:W3:Y:S01]  /*02b0*/  LDG.E R26, desc[UR6][R14.64] ;  /* 0x000000060e1a7981 */ /* 0x0002e2000c1e1900 */
[----:B------:R-:W-:-:S04]  /*02c0*/  IMAD.WIDE R12, R17, 0x4, R14 ;  /* 0x00000004110c7825 */ /* 0x000fc800078e020e */
[C---:B------:R-:W-:Y:S02]  /*02d0*/  IMAD.WIDE R8, R17.reuse, 0x4, R12 ;  /* 0x0000000411087825 */ /* 0x040fe400078e020c */
[----:B------:R-:W4:Y:S02]  /*02e0*/  LDG.E R13, desc[UR6][R12.64] ;  /* 0x000000060c0d7981 */ /* 0x000f24000c1e1900 */
[----:B------:R-:W-:-:S04]  /*02f0*/  IMAD.WIDE R6, R17, 0x4, R8 ;  /* 0x0000000411067825 */ /* 0x000fc800078e0208 */
[C---:B0-----:R-:W-:Y:S01]  /*0300*/  IMAD.WIDE R10, R17.reuse, 0x4, R6 ;  /* 0x00000004110a7825 */ /* 0x041fe200078e0206 */
[----:B------:R0:W5:Y:S04]  /*0310*/  LDG.E R12, desc[UR6][R8.64] ;  /* 0x00000006080c7981 */ /* 0x000168000c1e1900 */
[----:B------:R-:W5:Y:S01]  /*0320*/  LDG.E R6, desc[UR6][R6.64] ;  /* 0x0000000606067981 */ /* 0x000f62000c1e1900 */
[----:B-1----:R-:W-:-:S03]  /*0330*/  IMAD.WIDE R14, R17, 0x4, R10 ;  /* 0x00000004110e7825 */ /* 0x002fc600078e020a */
[----:B------:R-:W5:Y:S01]  /*0340*/  LDG.E R11, desc[UR6][R10.64] ;  /* 0x000000060a0b7981 */ /* 0x000f62000c1e1900 */
[----:B0-----:R-:W-:-:S03]  /*0350*/  IMAD.WIDE R8, R17, 0x4, R14 ;  /* 0x0000000411087825 */ /* 0x001fc600078e020e */
[----:B------:R-:W5:Y:S04]  /*0360*/  LDG.E R7, desc[UR6][R4.64+0x18] ;  /* 0x0000180604077981 */ /* 0x000f68000c1e1900 */
[----:B------:R-:W5:Y:S04]  /*0370*/  LDG.E R10, desc[UR6][R4.64+0x1c] ;  /* 0x00001c06040a7981 */ /* 0x000f68000c1e1900 */
[----:B------:R-:W5:Y:S01]  /*0380*/  LDG.E R8, desc[UR6][R8.64] ;  /* 0x0000000608087981 */ /* 0x000f62000c1e1900 */
[----:B--2---:R-:W-:-:S03]  /*0390*/  FFMA R28, R28, R29, R27 ;  /* 0x0000001d1c1c7223 */ /* 0x004fc6000000001b */
[----:B------:R-:W5:Y:S04]  /*03a0*/  LDG.E R27, desc[UR6][R4.64+0xc] ;  /* 0x00000c06041b7981 */ /* 0x000f68000c1e1900 */
[----:B------:R-:W2:Y:S01]  /*03b0*/  LDG.E R29, desc[UR6][R4.64+0x10] ;  /* 0x00001006041d7981 */ /* 0x000ea2000c1e1900 */
[----:B---3--:R-:W-:-:S03]  /*03c0*/  FFMA R25, R25, R26, R28 ;  /* 0x0000001a19197223 */ /* 0x008fc6000000001c */
[----:B------:R-:W3:Y:S04]  /*03d0*/  LDG.E R28, desc[UR6][R4.64+0x14] ;  /* 0x00001406041c7981 */ /* 0x000ee8000c1e1900 */
[----:B------:R-:W3:Y:S01]  /*03e0*/  LDG.E R26, desc[UR6][R14.64] ;  /* 0x000000060e1a7981 */ /* 0x000ee2000c1e1900 */
[----:B------:R-:W-:Y:S01]  /*03f0*/  IADD3 R24, PT, PT, R24, 0x8, RZ ;  /* 0x0000000818187810 */ /* 0x000fe20007ffe0ff */
[----:B----4-:R-:W-:-:S03]  /*0400*/  FFMA R2, R2, R13, R25 ;  /* 0x0000000d02027223 */ /* 0x010fc60000000019 */
[----:B------:R-:W-:Y:S02]  /*0410*/  ISETP.NE.AND P0, PT, R24, RZ, PT ;  /* 0x000000ff1800720c */ /* 0x000fe40003f05270 */
[----:B------:R-:W-:Y:S02]  /*0420*/  IADD3 R23, PT, PT, R23, 0x8, RZ ;  /* 0x0000000817177810 */ /* 0x000fe40007ffe0ff */
[----:B------:R-:W-:Y:S01]  /*0430*/  LEA R20, R17, R20, 0x3 ;  /* 0x0000001411147211 */ /* 0x000fe200078e18ff */
[----:B-----5:R-:W-:-:S04]  /*0440*/  FFMA R2, R27, R12, R2 ;  /* 0x0000000c1b027223 */ /* 0x020fc80000000002 */
[----:B--2---:R-:W-:-:S04]  /*0450*/  FFMA R29, R29, R6, R2 ;  /* 0x000000061d1d7223 */ /* 0x004fc80000000002 */
[----:B---3--:R-:W-:-:S04]  /*0460*/  FFMA R28, R28, R11, R29 ;  /* 0x0000000b1c1c7223 */ /* 0x008fc8000000001d */
[----:B------:R-:W-:-:S04]  /*0470*/  FFMA R7, R7, R26, R28 ;  /* 0x0000001a07077223 */ /* 0x000fc8000000001c */
[----:B------:R-:W-:Y:S01]  /*0480*/  FFMA R27, R10, R8, R7 ;  /* 0x000000080a1b7223 */ /* 0x000fe20000000007 */
[----:B------:R-:W-:Y:S06]  /*0490*/  @P0 BRA `(.L_x_22) ;  /* 0xfffffffc00600947 */ /* 0x000fec000383ffff */
.L_x_21:
        /* <DEDUP_REMOVED lines=32> */
.L_x_23:
        /* <DEDUP_REMOVED lines=8> */
[----:B------:R-:W2:Y:S03]  /*0720*/  @P0 LDC.64 R4, c[0x0][0x380] ;  /* 0x0000e000ff040b82 */ /* 0x000ea60000000a00 */
[----:B------:R-:W-:-:S05]  /*0730*/  @P0 IMAD.X R14, RZ, RZ, RZ, P2 ;  /* 0x000000ffff0e0224 */ /* 0x000fca00010e06ff */
[----:B------:R-:W3:Y:S01]  /*0740*/  LDC.64 R6, c[0x0][0x380] ;  /* 0x0000e000ff067b82 */ /* 0x000ee20000000a00 */
[----:B0-----:R-:W-:-:S04]  /*0750*/  @P0 IMAD.WIDE.U32 R10, R15, 0x4, R10 ;  /* 0x000000040f0a0825 */ /* 0x001fc800078e000a */
[CC--:B------:R-:W-:Y:S01]  /*0760*/  @P0 IMAD R15, R22.reuse, R17.reuse, R0 ;  /* 0x00000011160f0224 */ /* 0x0c0fe200078e0200 */
        /* <DEDUP_REMOVED lines=19> */
.L_x_20:
[----:B------:R-:W-:-:S04]  /*08a0*/  I2FP.F32.S32 R2, R18 ;  /* 0x0000001200027245 */ /* 0x000fc80000201400 */
[----:B------:R-:W-:Y:S01]  /*08b0*/  IADD3 R4, PT, PT, R2, -0xd000000, RZ ;  /* 0xf300000002047810 */ /* 0x000fe20007ffe0ff */
[----:B------:R0:W1:Y:S03]  /*08c0*/  MUFU.RSQ R5, R2 ;  /* 0x0000000200057308 */ /* 0x0000660000001400 */
[----:B------:R-:W-:-:S13]  /*08d0*/  ISETP.GT.U32.AND P0, PT, R4, 0x727fffff, PT ;  /* 0x727fffff0400780c */ /* 0x000fda0003f04070 */
[----:B0-----:R-:W-:Y:S05]  /*08e0*/  @!P0 BRA `(.L_x_24) ;  /* 0x00000000000c8947 */ /* 0x001fea0003800000 */
[----:B------:R-:W-:-:S07]  /*08f0*/  MOV R8, 0x910 ;  /* 0x0000091000087802 */ /* 0x000fce0000000f00 */
[----:B-1----:R-:W-:Y:S05]  /*0900*/  CALL.REL.NOINC `($__internal_0_$__cuda_sm20_sqrt_rn_f32_slowpath) ;  /* 0x0000002800bc7944 */ /* 0x002fea0003c00000 */
[----:B------:R-:W-:Y:S05]  /*0910*/  BRA `(.L_x_25) ;  /* 0x0000000000107947 */ /* 0x000fea0003800000 */
.L_x_24:
[----:B-1----:R-:W-:Y:S01]  /*0920*/  FMUL.FTZ R7, R2, R5 ;  /* 0x0000000502077220 */ /* 0x002fe20000410000 */
[----:B------:R-:W-:-:S03]  /*0930*/  FMUL.FTZ R5, R5, 0.5 ;  /* 0x3f00000005057820 */ /* 0x000fc60000410000 */
[----:B------:R-:W-:-:S04]  /*0940*/  FFMA R2, -R7, R7, R2 ;  /* 0x0000000707027223 */ /* 0x000fc80000000102 */
[----:B------:R-:W-:-:S07]  /*0950*/  FFMA R6, R2, R5, R7 ;  /* 0x0000000502067223 */ /* 0x000fce0000000007 */
.L_x_25:
[----:B------:R-:W0:Y:S01]  /*0960*/  MUFU.RCP R5, R6 ;  /* 0x0000000600057308 */ /* 0x000e220000001000 */
[----:B------:R-:W-:Y:S07]  /*0970*/  BSSY.RECONVERGENT B3, `(.L_x_26) ;  /* 0x000000b000037945 */ /* 0x000fee0003800200 */
[----:B------:R-:W1:Y:S01]  /*0980*/  FCHK P0, R27, R6 ;  /* 0x000000061b007302 */ /* 0x000e620000000000 */
[----:B0-----:R-:W-:-:S04]  /*0990*/  FFMA R2, R5, -R6, 1 ;  /* 0x3f80000005027423 */ /* 0x001fc80000000806 */
[----:B------:R-:W-:-:S04]  /*09a0*/  FFMA R2, R5, R2, R5 ;  /* 0x0000000205027223 */ /* 0x000fc80000000005 */
[----:B------:R-:W-:-:S04]  /*09b0*/  FFMA R4, R2, R27, RZ ;  /* 0x0000001b02047223 */ /* 0x000fc800000000ff */
[----:B------:R-:W-:-:S04]  /*09c0*/  FFMA R5, R4, -R6, R27 ;  /* 0x8000000604057223 */ /* 0x000fc8000000001b */
[----:B------:R-:W-:Y:S01]  /*09d0*/  FFMA R2, R2, R5, R4 ;  /* 0x0000000502027223 */ /* 0x000fe20000000004 */
[----:B-1----:R-:W-:Y:S06]  /*09e0*/  @!P0 BRA `(.L_x_27) ;  /* 0x00000000000c8947 */ /* 0x002fec0003800000 */
[----:B------:R-:W-:-:S07]  /*09f0*/  MOV R10, 0xa10 ;  /* 0x00000a10000a7802 */ /* 0x000fce0000000f00 */
[----:B------:R-:W-:Y:S05]  /*0a00*/  CALL.REL.NOINC `($__internal_1_$__cuda_sm3x_div_rn_noftz_f32_slowpath) ;  /* 0x0000002800dc7944 */ /* 0x000fea0003c00000 */
[----:B------:R-:W-:-:S07]  /*0a10*/  MOV R2, R14 ;  /* 0x0000000e00027202 */ /* 0x000fce0000000f00 */
.L_x_27:
[----:B------:R-:W-:Y:S05]  /*0a20*/  BSYNC.RECONVERGENT B3 ;  /* 0x0000000000037941 */ /* 0x000fea0003800200 */
.L_x_26:
[----:B------:R-:W0:Y:S01]  /*0a30*/  S2UR UR5, SR_CgaCtaId ;  /* 0x00000000000579c3 */ /* 0x000e220000008800 */
[----:B------:R-:W1:Y:S02]  /*0a40*/  LDCU UR4, c[0x0][0x3a0] ;  /* 0x00007400ff0477ac */ /* 0x000e640008000800 */
[----:B-1----:R-:W-:Y:S01]  /*0a50*/  MOV R17, UR4 ;  /* 0x0000000400117c02 */ /* 0x002fe20008000f00 */
[----:B------:R-:W-:Y:S02]  /*0a60*/  UMOV UR4, 0x400 ;  /* 0x0000040000047882 */ /* 0x000fe40000000000 */
[----:B0-----:R-:W-:Y:S02]  /*0a70*/  ULEA UR4, UR5, UR4, 0x18 ;  /* 0x0000000405047291 */ /* 0x001fe4000f8ec0ff */
[----:B------:R-:W-:-:S05]  /*0a80*/  IMAD R4, R3, R17, R0 ;  /* 0x0000001103047224 */ /* 0x000fca00078e0200 */
[----:B------:R-:W-:-:S05]  /*0a90*/  LEA R5, R4, UR4, 0x2 ;  /* 0x0000000404057c11 */ /* 0x000fca000f8e10ff */
[----:B------:R0:W-:Y:S02]  /*0aa0*/  STS [R5], R2 ;  /* 0x0000000205007388 */ /* 0x0001e40000000800 */
.L_x_19:
[----:B------:R-:W-:Y:S05]  /*0ab0*/  BSYNC.RECONVERGENT B0 ;  /* 0x0000000000007941 */ /* 0x000fea0003800200 */
.L_x_18:
[----:B------:R-:W1:Y:S08]  /*0ac0*/  S2UR UR5, SR_CgaCtaId ;  /* 0x00000000000579c3 */ /* 0x000e700000008800 */
[----:B------:R-:W-:Y:S01]  /*0ad0*/  BAR.SYNC.DEFER_BLOCKING 0x0 ;  /* 0x0000000000007b1d */ /* 0x000fe20000010000 */
[----:B------:R-:W-:Y:S02]  /*0ae0*/  ISETP.GE.AND P0, PT, R3, R17, PT ;  /* 0x000000110300720c */ /* 0x000fe40003f06270 */
[----:B0-----:R-:W-:-:S03]  /*0af0*/  SHF.L.U32 R2, R16, 0x2, RZ ;  /* 0x0000000210027819 */ /* 0x001fc600000006ff */
[----:B------:R-:W-:Y:S01]  /*0b00*/  UMOV UR4, 0x400 ;  /* 0x0000040000047882 */ /* 0x000fe20000000000 */
[----:B------:R-:W-:Y:S01]  /*0b10*/  BSSY.RECONVERGENT B0, `(.L_x_28) ;  /* 0x00001db000007945 */ /* 0x000fe20003800200 */
[----:B-1----:R-:W-:-:S06]  /*0b20*/  ULEA UR5, UR5, UR4, 0x18 ;  /* 0x0000000405057291 */ /* 0x002fcc000f8ec0ff */
[----:B------:R-:W-:Y:S01]  /*0b30*/  IADD3 R4, PT, PT, R2, UR5, RZ ;  /* 0x0000000502047c10 */ /* 0x000fe2000fffe0ff */
[----:B------:R-:W-:Y:S06]  /*0b40*/  @P0 BRA `(.L_x_29) ;  /* 0x0000001c005c0947 */ /* 0x000fec0003800000 */
[----:B------:R-:W-:Y:S01]  /*0b50*/  IMAD R7, R3, R17, RZ ;  /* 0x0000001103077224 */ /* 0x000fe200078e02ff */
[----:B------:R-:W-:Y:S01]  /*0b60*/  ISETP.GE.U32.AND P0, PT, R17, 0x2, PT ;  /* 0x000000021100780c */ /* 0x000fe20003f06070 */
[----:B------:R-:W-:Y:S03]  /*0b70*/  BSSY.RECONVERGENT B1, `(.L_x_30) ;  /* 0x000005d000017945 */ /* 0x000fe60003800200 */
[----:B------:R-:W-:-:S04]  /*0b80*/  SHF.L.U32 R7, R7, 0x2, RZ ;  /* 0x0000000207077819 */ /* 0x000fc800000006ff */
[----:B------:R-:W-:Y:S01]  /*0b90*/  IADD3 R5, PT, PT, R7, UR5, RZ ;  /* 0x0000000507057c10 */ /* 0x000fe2000fffe0ff */
[----:B------:R0:W1:Y:S04]  /*0ba0*/  LDS R8, [R7+UR5] ;  /* 0x0000000507087984 */ /* 0x0000680008000800 */
[----:B------:R-:W-:Y:S05]  /*0bb0*/  @!P0 BRA `(.L_x_31) ;  /* 0x0000000400608947 */ /* 0x000fea0003800000 */
[C---:B------:R-:W-:Y:S01]  /*0bc0*/  IADD3 R6, PT, PT, R17.reuse, -0x2, RZ ;  /* 0xfffffffe11067810 */ /* 0x040fe20007ffe0ff */
[----:B------:R-:W-:Y:S01]  /*0bd0*/  BSSY.RECONVERGENT B2, `(.L_x_32) ;  /* 0x000002a000027945 */ /* 0x000fe20003800200 */
[----:B------:R-:W-:Y:S02]  /*0be0*/  IADD3 R17, PT, PT, R17, -0x1, RZ ;  /* 0xffffffff11117810 */ /* 0x000fe40007ffe0ff */
[----:B------:R-:W-:Y:S01]  /*0bf0*/  ISETP.GE.U32.AND P0, PT, R6, 0xf, PT ;  /* 0x0000000f0600780c */ /* 0x000fe20003f06070 */
[----:B------:R-:W-:Y:S01]  /*0c00*/  HFMA2 R6, -RZ, RZ, 0, 5.9604644775390625e-08 ;  /* 0x00000001ff067431 */ /* 0x000fe200000001ff */
[----:B------:R-:W-:-:S11]  /*0c10*/  LOP3.LUT R22, R17, 0xf, RZ, 0xc0, !PT ;  /* 0x0000000f11167812 */ /* 0x000fd600078ec0ff */
[----:B------:R-:W-:Y:S05]  /*0c20*/  @!P0 BRA `(.L_x_33) ;  /* 0x0000000000908947 */ /* 0x000fea0003800000 */
[----:B------:R-:W-:Y:S01]  /*0c30*/  LOP3.LUT R11, R17, 0xfffffff0, RZ, 0xc0, !PT ;  /* 0xfffffff0110b7812 */ /* 0x000fe200078ec0ff */
[----:B------:R-:W-:Y:S01]  /*0c40*/  BSSY.RECONVERGENT B3, `(.L_x_34) ;  /* 0x0000021000037945 */ /* 0x000fe20003800200 */
[----:B------:R-:W-:Y:S02]  /*0c50*/  IADD3 R6, PT, PT, R5, 0x20, RZ ;  /* 0x0000002005067810 */ /* 0x000fe40007ffe0ff */
[----:B------:R-:W-:Y:S01]  /*0c60*/  MOV R9, RZ ;  /* 0x000000ff00097202 */ /* 0x000fe20000000f00 */
[----:B------:R-:W-:-:S07]  /*0c70*/  IMAD.MOV R11, RZ, RZ, -R11 ;  /* 0x000000ffff0b7224 */ /* 0x000fce00078e0a0b */
.L_x_35:
[----:B------:R-:W-:Y:S01]  /*0c80*/  LDS R23, [R6+-0x1c] ;  /* 0xffffe40006177984 */ /* 0x000fe20000000800 */
[----:B------:R-:W-:Y:S02]  /*0c90*/  IADD3 R11, PT, PT, R11, 0x10, RZ ;  /* 0x000000100b0b7810 */ /* 0x000fe40007ffe0ff */
[----:B------:R-:W-:Y:S01]  /*0ca0*/  IADD3 R9, PT, PT, R9, 0x10, RZ ;  /* 0x0000001009097810 */ /* 0x000fe20007ffe0ff */
[----:B------:R-:W1:Y:S01]  /*0cb0*/  LDS R18, [R6+-0x18] ;  /* 0xffffe80006127984 */ /* 0x000e620000000800 */
[----:B------:R-:W-:-:S03]  /*0cc0*/  ISETP.NE.AND P0, PT, R11, RZ, PT ;  /* 0x000000ff0b00720c */ /* 0x000fc60003f05270 */
[----:B------:R-:W-:Y:S04]  /*0cd0*/  LDS R27, [R6+-0x14] ;  /* 0xffffec00061b7984 */ /* 0x000fe80000000800 */
[----:B------:R-:W2:Y:S04]  /*0ce0*/  LDS R24, [R6+-0x10] ;  /* 0xfffff00006187984 */ /* 0x000ea80000000800 */
[----:B------:R-:W-:Y:S04]  /*0cf0*/  LDS R16, [R6+-0xc] ;  /* 0xfffff40006107984 */ /* 0x000fe80000000800 */
[----:B------:R-:W3:Y:S04]  /*0d00*/  LDS R21, [R6+-0x8] ;  /* 0xfffff80006157984 */ /* 0x000ee80000000800 */
[----:B------:R-:W-:Y:S04]  /*0d10*/  LDS R19, [R6+-0x4] ;  /* 0xfffffc0006137984 */ /* 0x000fe80000000800 */
[----:B------:R-:W4:Y:S04]  /*0d20*/  LDS R14, [R6] ;  /* 0x00000000060e7984 */ /* 0x000f280000000800 */
[----:B------:R-:W-:Y:S04]  /*0d30*/  LDS R15, [R6+0x4] ;  /* 0x00000400060f7984 */ /* 0x000fe80000000800 */
[----:B------:R-:W5:Y:S04]  /*0d40*/  LDS R12, [R6+0x8] ;  /* 0x00000800060c7984 */ /* 0x000f680000000800 */
[----:B------:R-:W-:Y:S04]  /*0d50*/  LDS R13, [R6+0xc] ;  /* 0x00000c00060d7984 */ /* 0x000fe80000000800 */
[----:B------:R-:W0:Y:S01]  /*0d60*/  LDS R10, [R6+0x10] ;  /* 0x00001000060a7984 */ /* 0x000e220000000800 */
[----:B-1----:R-:W-:-:S03]  /*0d70*/  FMNMX3 R20, R8, R23, R18, !PT ;  /* 0x0000001708147276 */ /* 0x002fc60007800012 */
[----:B------:R-:W-:Y:S04]  /*0d80*/  LDS R25, [R6+0x14] ;  /* 0x0000140006197984 */ /* 0x000fe80000000800 */
[----:B------:R-:W1:Y:S01]  /*0d90*/  LDS R18, [R6+0x18] ;  /* 0x0000180006127984 */ /* 0x000e620000000800 */
[----:B--2---:R-:W-:-:S03]  /*0da0*/  FMNMX3 R20, R20, R27, R24, !PT ;  /* 0x0000001b14147276 */ /* 0x004fc60007800018 */
[----:B------:R-:W-:Y:S04]  /*0db0*/  LDS R23, [R6+0x1c] ;  /* 0x00001c0006177984 */ /* 0x000fe80000000800 */
[----:B------:R2:W1:Y:S01]  /*0dc0*/  LDS R8, [R6+0x20] ;  /* 0x0000200006087984 */ /* 0x0004620000000800 */
[----:B---3--:R-:W-:-:S04]  /*0dd0*/  FMNMX3 R16, R20, R16, R21, !PT ;  /* 0x0000001014107276 */ /* 0x008fc80007800015 */
[----:B----4-:R-:W-:Y:S02]  /*0de0*/  FMNMX3 R14, R16, R19, R14, !PT ;  /* 0x00000013100e7276 */ /* 0x010fe4000780000e */
[----:B--2---:R-:W-:Y:S02]  /*0df0*/  IADD3 R6, PT, PT, R6, 0x40, RZ ;  /* 0x0000004006067810 */ /* 0x004fe40007ffe0ff */
[----:B-----5:R-:W-:-:S04]  /*0e00*/  FMNMX3 R12, R14, R15, R12, !PT ;  /* 0x0000000f0e0c7276 */ /* 0x020fc8000780000c */
[----:B0-----:R-:W-:-:S04]  /*0e10*/  FMNMX3 R10, R12, R13, R10, !PT ;  /* 0x0000000d0c0a7276 */ /* 0x001fc8000780000a */
[----:B-1----:R-:W-:-:S04]  /*0e20*/  FMNMX3 R10, R10, R25, R18, !PT ;  /* 0x000000190a0a7276 */ /* 0x002fc80007800012 */
[----:B------:R-:W-:Y:S01]  /*0e30*/  FMNMX3 R8, R10, R23, R8, !PT ;  /* 0x000000170a087276 */ /* 0x000fe20007800008 */
[----:B------:R-:W-:Y:S06]  /*0e40*/  @P0 BRA `(.L_x_35) ;  /* 0xfffffffc008c0947 */ /* 0x000fec000383ffff */
[----:B------:R-:W-:Y:S05]  /*0e50*/  BSYNC.RECONVERGENT B3 ;  /* 0x0000000000037941 */ /* 0x000fea0003800200 */
.L_x_34:
[----:B------:R-:W-:-:S07]  /*0e60*/  IADD3 R6, PT, PT, R9, 0x1, RZ ;  /* 0x0000000109067810 */ /* 0x000fce0007ffe0ff */
.L_x_33:
[----:B------:R-:W-:Y:S05]  /*0e70*/  BSYNC.RECONVERGENT B2 ;  /* 0x0000000000027941 */ /* 0x000fea0003800200 */
.L_x_32:
[----:B------:R-:W-:-:S13]  /*0e80*/  ISETP.NE.AND P0, PT, R22, RZ, PT ;  /* 0x000000ff1600720c */ /* 0x000fda0003f05270 */
[----:B------:R-:W-:Y:S05]  /*0e90*/  @!P0 BRA `(.L_x_31) ;  /* 0x0000000000a88947 */ /* 0x000fea0003800000 */
[----:B------:R-:W-:Y:S01]  /*0ea0*/  ISETP.GE.U32.AND P0, PT, R22, 0x8, PT ;  /* 0x000000081600780c */ /* 0x000fe20003f06070 */
[----:B------:R-:W-:Y:S01]  /*0eb0*/  BSSY.RECONVERGENT B2, `(.L_x_36) ;  /* 0x0000012000027945 */ /* 0x000fe20003800200 */
[----:B------:R-:W-:-:S04]  /*0ec0*/  LOP3.LUT R18, R17, 0x7, RZ, 0xc0, !PT ;  /* 0x0000000711127812 */ /* 0x000fc800078ec0ff */
[----:B------:R-:W-:-:S07]  /*0ed0*/  ISETP.NE.AND P1, PT, R18, RZ, PT ;  /* 0x000000ff1200720c */ /* 0x000fce0003f25270 */
[----:B------:R-:W-:Y:S06]  /*0ee0*/  @!P0 BRA `(.L_x_37) ;  /* 0x0000000000388947 */ /* 0x000fec0003800000 */
[C---:B------:R-:W-:Y:S02]  /*0ef0*/  LEA R9, R6.reuse, R5, 0x2 ;  /* 0x0000000506097211 */ /* 0x040fe400078e10ff */
[----:B------:R-:W-:-:S03]  /*0f00*/  IADD3 R6, PT, PT, R6, 0x8, RZ ;  /* 0x0000000806067810 */ /* 0x000fc60007ffe0ff */
[----:B------:R-:W-:Y:S04]  /*0f10*/  LDS R11, [R9] ;  /* 0x00000000090b7984 */ /* 0x000fe80000000800 */
[----:B------:R-:W1:Y:S04]  /*0f20*/  LDS R10, [R9+0x4] ;  /* 0x00000400090a7984 */ /* 0x000e680000000800 */
[----:B------:R-:W-:Y:S04]  /*0f30*/  LDS R13, [R9+0x8] ;  /* 0x00000800090d7984 */ /* 0x000fe80000000800 */
[----:B------:R-:W2:Y:S04]  /*0f40*/  LDS R12, [R9+0xc] ;  /* 0x00000c00090c7984 */ /* 0x000ea80000000800 */
[----:B------:R-:W-:Y:S04]  /*0f50*/  LDS R15, [R9+0x10] ;  /* 0x00001000090f7984 */ /* 0x000fe80000000800 */
[----:B------:R-:W3:Y:S04]  /*0f60*/  LDS R14, [R9+0x14] ;  /* 0x00001400090e7984 */ /* 0x000ee80000000800 */
[----:B------:R-:W-:Y:S04]  /*0f70*/  LDS R19, [R9+0x18] ;  /* 0x0000180009137984 */ /* 0x000fe80000000800 */
[----:B------:R-:W4:Y:S01]  /*0f80*/  LDS R16, [R9+0x1c] ;  /* 0x00001c0009107984 */ /* 0x000f220000000800 */
[----:B-1----:R-:W-:-:S04]  /*0f90*/  FMNMX3 R10, R8, R11, R10, !PT ;  /* 0x0000000b080a7276 */ /* 0x002fc8000780000a */
[----:B--2---:R-:W-:-:S04]  /*0fa0*/  FMNMX3 R10, R10, R13, R12, !PT ;  /* 0x0000000d0a0a7276 */ /* 0x004fc8000780000c */
[----:B---3--:R-:W-:-:S04]  /*0fb0*/  FMNMX3 R10, R10, R15, R14, !PT ;  /* 0x0000000f0a0a7276 */ /* 0x008fc8000780000e */
[----:B----4-:R-:W-:-:S07]  /*0fc0*/  FMNMX3 R8, R10, R19, R16, !PT ;  /* 0x000000130a087276 */ /* 0x010fce0007800010 */
.L_x_37:
[----:B------:R-:W-:Y:S05]  /*0fd0*/  BSYNC.RECONVERGENT B2 ;  /* 0x0000000000027941 */ /* 0x000fea0003800200 */
.L_x_36:
[----:B------:R-:W-:Y:S05]  /*0fe0*/  @!P1 BRA `(.L_x_31) ;  /* 0x0000000000549947 */ /* 0x000fea0003800000 */
[----:B------:R-:W-:Y:S02]  /*0ff0*/  ISETP.GE.U32.AND P0, PT, R18, 0x4, PT ;  /* 0x000000041200780c */ /* 0x000fe40003f06070 */
[----:B------:R-:W-:-:S04]  /*1000*/  LOP3.LUT R17, R17, 0x3, RZ, 0xc0, !PT ;  /* 0x0000000311117812 */ /* 0x000fc800078ec0ff */
[----:B------:R-:W-:-:S07]  /*1010*/  ISETP.NE.AND P1, PT, R17, RZ, PT ;  /* 0x000000ff1100720c */ /* 0x000fce0003f25270 */
[C---:B------:R-:W-:Y:S02]  /*1020*/  @P0 LEA R9, R6.reuse, R5, 0x2 ;  /* 0x0000000506090211 */ /* 0x040fe400078e10ff */
[----:B------:R-:W-:-:S03]  /*1030*/  @P0 IADD3 R6, PT, PT, R6, 0x4, RZ ;  /* 0x0000000406060810 */ /* 0x000fc60007ffe0ff */
[----:B------:R-:W-:Y:S04]  /*1040*/  @P0 LDS R11, [R9] ;  /* 0x00000000090b0984 */ /* 0x000fe80000000800 */
[----:B------:R-:W1:Y:S04]  /*1050*/  @P0 LDS R10, [R9+0x4] ;  /* 0x00000400090a0984 */ /* 0x000e680000000800 */
[----:B------:R-:W-:Y:S04]  /*1060*/  @P0 LDS R13, [R9+0x8] ;  /* 0x00000800090d0984 */ /* 0x000fe80000000800 */
[----:B------:R-:W2:Y:S01]  /*1070*/  @P0 LDS R12, [R9+0xc] ;  /* 0x00000c00090c0984 */ /* 0x000ea20000000800 */
[----:B-1----:R-:W-:-:S04]  /*1080*/  @P0 FMNMX3 R10, R8, R11, R10, !PT ;  /* 0x0000000b080a0276 */ /* 0x002fc8000780000a */
[----:B--2---:R-:W-:Y:S01]  /*1090*/  @P0 FMNMX3 R8, R10, R13, R12, !PT ;  /* 0x0000000d0a080276 */ /* 0x004fe2000780000c */
[----:B------:R-:W-:Y:S06]  /*10a0*/  @!P1 BRA `(.L_x_31) ;  /* 0x0000000000249947 */ /* 0x000fec0003800000 */
[----:B------:R-:W-:Y:S02]  /*10b0*/  LEA R6, R6, R7, 0x2 ;  /* 0x0000000706067211 */ /* 0x000fe400078e10ff */
[----:B------:R-:W-:Y:S02]  /*10c0*/  IADD3 R17, PT, PT, -R17, RZ, RZ ;  /* 0x000000ff11117210 */ /* 0x000fe40007ffe1ff */
[----:B------:R-:W-:-:S07]  /*10d0*/  IADD3 R6, PT, PT, R6, UR5, RZ ;  /* 0x0000000506067c10 */ /* 0x000fce000fffe0ff */
.L_x_38:
[----:B------:R1:W2:Y:S01]  /*10e0*/  LDS R9, [R6] ;  /* 0x0000000006097984 */ /* 0x0002a20000000800 */
[----:B------:R-:W-:-:S04]  /*10f0*/  IADD3 R17, PT, PT, R17, 0x1, RZ ;  /* 0x0000000111117810 */ /* 0x000fc80007ffe0ff */
[----:B------:R-:W-:Y:S02]  /*1100*/  ISETP.NE.AND P0, PT, R17, RZ, PT ;  /* 0x000000ff1100720c */ /* 0x000fe40003f05270 */
[----:B-1----:R-:W-:Y:S02]  /*1110*/  IADD3 R6, PT, PT, R6, 0x4, RZ ;  /* 0x0000000406067810 */ /* 0x002fe40007ffe0ff */
[----:B--2---:R-:W-:-:S09]  /*1120*/  FMNMX R8, R9, R8, !PT ;  /* 0x0000000809087209 */ /* 0x004fd20007800000 */
[----:B------:R-:W-:Y:S05]  /*1130*/  @P0 BRA `(.L_x_38) ;  /* 0xfffffffc00e80947 */ /* 0x000fea000383ffff */
.L_x_31:
[----:B------:R-:W-:Y:S05]  /*1140*/  BSYNC.RECONVERGENT B1 ;  /* 0x0000000000017941 */ /* 0x000fea0003800200 */
.L_x_30:
[----:B------:R-:W2:Y:S01]  /*1150*/  LDC R13, c[0x0][0x3a0] ;  /* 0x0000e800ff0d7b82 */ /* 0x000ea20000000800 */
[----:B------:R-:W-:Y:S01]  /*1160*/  MOV R6, RZ ;  /* 0x000000ff00067202 */ /* 0x000fe20000000f00 */
[----:B------:R-:W-:Y:S01]  /*1170*/  IMAD.MOV.U32 R10, RZ, RZ, RZ ;  /* 0x000000ffff0a7224 */ /* 0x000fe200078e00ff */
[C---:B--2---:R-:W-:Y:S02]  /*1180*/  IADD3 R19, PT, PT, R13.reuse, -0x1, RZ ;  /* 0xffffffff0d137810 */ /* 0x044fe40007ffe0ff */
[----:B------:R-:W-:Y:S02]  /*1190*/  LOP3.LUT R12, R13, 0x3, RZ, 0xc0, !PT ;  /* 0x000000030d0c7812 */ /* 0x000fe400078ec0ff */
[----:B------:R-:W-:Y:S02]  /*11a0*/  ISETP.GE.U32.AND P0, PT, R19, 0x3, PT ;  /* 0x000000031300780c */ /* 0x000fe40003f06070 */
[----:B------:R-:W-:-:S11]  /*11b0*/  ISETP.NE.AND P1, PT, R12, RZ, PT ;  /* 0x000000ff0c00720c */ /* 0x000fd60003f25270 */
[----:B------:R-:W-:Y:S05]  /*11c0*/  @!P0 BRA `(.L_x_39) ;  /* 0x0000000000fc8947 */ /* 0x000fea0003800000 */
[-C--:B------:R-:W-:Y:S02]  /*11d0*/  IADD3 R6, PT, PT, R3, R13.reuse, RZ ;  /* 0x0000000d03067210 */ /* 0x080fe40007ffe0ff */
[----:B------:R-:W-:Y:S02]  /*11e0*/  LOP3.LUT R10, R13, 0x7ffffffc, RZ, 0xc0, !PT ;  /* 0x7ffffffc0d0a7812 */ /* 0x000fe400078ec0ff */
[----:B------:R-:W-:Y:S02]  /*11f0*/  SHF.L.U32 R6, R6, 0x2, RZ ;  /* 0x0000000206067819 */ /* 0x000fe400000006ff */
[----:B------:R-:W-:Y:S02]  /*1200*/  IADD3 R11, PT, PT, R5, 0x8, RZ ;  /* 0x00000008050b7810 */ /* 0x000fe40007ffe0ff */
[----:B------:R-:W-:Y:S01]  /*1210*/  IADD3 R9, PT, PT, -R10, RZ, RZ ;  /* 0x000000ff0a097210 */ /* 0x000fe20007ffe1ff */
[----:B------:R-:W-:Y:S02]  /*1220*/  IMAD R13, R6, R13, UR5 ;  /* 0x00000005060d7e24 */ /* 0x000fe4000f8e020d */
[----:B------:R-:W-:-:S03]  /*1230*/  HFMA2 R6, -RZ, RZ, 0, 0 ;  /* 0x00000000ff067431 */ /* 0x000fc600000001ff */
[----:B------:R-:W-:-:S07]  /*1240*/  IADD3 R13, PT, PT, R13, 0x8, RZ ;  /* 0x000000080d0d7810 */ /* 0x000fce0007ffe0ff */
.L_x_40:
[----:B------:R-:W1:Y:S01]  /*1250*/  LDS R15, [R11+-0x8] ;  /* 0xfffff8000b0f7984 */ /* 0x000e620000000800 */
[----:B------:R-:W-:Y:S02]  /*1260*/  MOV R14, 0x3bbb989d ;  /* 0x3bbb989d000e7802 */ /* 0x000fe40000000f00 */
[----:B------:R-:W-:-:S04]  /*1270*/  IADD3 R9, PT, PT, R9, 0x4, RZ ;  /* 0x0000000409097810 */ /* 0x000fc80007ffe0ff */
[----:B------:R-:W-:Y:S01]  /*1280*/  ISETP.NE.AND P0, PT, R9, RZ, PT ;  /* 0x000000ff0900720c */ /* 0x000fe20003f05270 */
[----:B-1----:R-:W-:Y:S01]  /*1290*/  FADD R17, R15, -R8 ;  /* 0x800000080f117221 */ /* 0x002fe20000000000 */
[----:B------:R-:W-:-:S03]  /*12a0*/  MOV R15, 0x437c0000 ;  /* 0x437c0000000f7802 */ /* 0x000fc60000000f00 */
[----:B------:R-:W-:-:S04]  /*12b0*/  FFMA.SAT R16, R17, R14, 0.5 ;  /* 0x3f00000011107423 */ /* 0x000fc8000000200e */
[----:B------:R-:W-:-:S04]  /*12c0*/  FFMA.RM R16, R16, R15, 12582913 ;  /* 0x4b40000110107423 */ /* 0x000fc8000000400f */
[C---:B------:R-:W-:Y:S01]  /*12d0*/  FADD R18, R16.reuse, -12583039 ;  /* 0xcb40007f10127421 */ /* 0x040fe20000000000 */
[----:B------:R-:W-:-:S03]  /*12e0*/  SHF.L.U32 R16, R16, 0x17, RZ ;  /* 0x0000001710107819 */ /* 0x000fc600000006ff */
[----:B------:R-:W-:-:S04]  /*12f0*/  FFMA R18, R17, 1.4426950216293334961, -R18 ;  /* 0x3fb8aa3b11127823 */ /* 0x000fc80000000812 */
[----:B------:R-:W-:-:S04]  /*1300*/  FFMA R18, R17, 1.925963033500011079e-08, R18 ;  /* 0x32a5706011127823 */ /* 0x000fc80000000012 */
[----:B------:R-:W1:Y:S02]  /*1310*/  MUFU.EX2 R17, R18 ;  /* 0x0000001200117308 */ /* 0x000e640000000800 */
[----:B-1----:R-:W-:-:S05]  /*1320*/  FMUL R16, R16, R17 ;  /* 0x0000001110107220 */ /* 0x002fca0000400000 */
[----:B------:R-:W-:Y:S04]  /*1330*/  STS [R13+-0x8], R16 ;  /* 0xfffff8100d007388 */ /* 0x000fe80000000800 */
[----:B------:R-:W1:Y:S02]  /*1340*/  LDS R17, [R11+-0x4] ;  /* 0xfffffc000b117984 */ /* 0x000e640000000800 */
[----:B-1----:R-:W-:-:S04]  /*1350*/  FADD R17, R17, -R8 ;  /* 0x8000000811117221 */ /* 0x002fc80000000000 */
        /* <DEDUP_REMOVED lines=9> */
[----:B------:R-:W1:Y:S02]  /*13f0*/  LDS R17, [R11] ;  /* 0x000000000b117984 */ /* 0x000e640000000800 */
        /* <DEDUP_REMOVED lines=9> */
[----:B------:R-:W-:Y:S04]  /*1490*/  STS [R13], R20 ;  /* 0x000000140d007388 */ /* 0x000fe80000000800 */
[----:B------:R1:W2:Y:S02]  /*14a0*/  LDS R17, [R11+0x4] ;  /* 0x000004000b117984 */ /* 0x0002a40000000800 */
[----:B-1----:R-:W-:Y:S01]  /*14b0*/  IADD3 R11, PT, PT, R11, 0x10, RZ ;  /* 0x000000100b0b7810 */ /* 0x002fe20007ffe0ff */
[----:B--2---:R-:W-:-:S04]  /*14c0*/  FADD R17, R17, -R8 ;  /* 0x8000000811117221 */ /* 0x004fc80000000000 */
[----:B------:R-:W-:-:S04]  /*14d0*/  FFMA.SAT R14, R17, R14, 0.5 ;  /* 0x3f000000110e7423 */ /* 0x000fc8000000200e */
[----:B------:R-:W-:-:S04]  /*14e0*/  FFMA.RM R14, R14, R15, 12582913 ;  /* 0x4b4000010e0e7423 */ /* 0x000fc8000000400f */
[C---:B------:R-:W-:Y:S01]  /*14f0*/  FADD R22, R14.reuse, -12583039 ;  /* 0xcb40007f0e167421 */ /* 0x040fe20000000000 */
[----:B------:R-:W-:-:S03]  /*1500*/  SHF.L.U32 R14, R14, 0x17, RZ ;  /* 0x000000170e0e7819 */ /* 0x000fc600000006ff */
[----:B------:R-:W-:-:S04]  /*1510*/  FFMA R22, R17, 1.4426950216293334961, -R22 ;  /* 0x3fb8aa3b11167823 */ /* 0x000fc80000000816 */
[----:B------:R-:W-:-:S04]  /*1520*/  FFMA R22, R17, 1.925963033500011079e-08, R22 ;  /* 0x32a5706011167823 */ /* 0x000fc80000000016 */
[----:B------:R-:W1:Y:S02]  /*1530*/  MUFU.EX2 R15, R22 ;  /* 0x00000016000f7308 */ /* 0x000e640000000800 */
[----:B-1----:R-:W-:Y:S01]  /*1540*/  FMUL R14, R14, R15 ;  /* 0x0000000f0e0e7220 */ /* 0x002fe20000400000 */
[----:B------:R-:W-:-:S04]  /*1550*/  FADD R15, R16, R6 ;  /* 0x00000006100f7221 */ /* 0x000fc80000000000 */
[----:B------:R-:W-:Y:S01]  /*1560*/  FADD R15, R15, R18 ;  /* 0x000000120f0f7221 */ /* 0x000fe20000000000 */
[----:B------:R1:W-:Y:S03]  /*1570*/  STS [R13+0x4], R14 ;  /* 0x0000040e0d007388 */ /* 0x0003e60000000800 */
[----:B------:R-:W-:-:S04]  /*1580*/  FADD R15, R15, R20 ;  /* 0x000000140f0f7221 */ /* 0x000fc80000000000 */
[----:B------:R-:W-:Y:S01]  /*1590*/  FADD R6, R15, R14 ;  /* 0x0000000e0f067221 */ /* 0x000fe20000000000 */
[----:B-1----:R-:W-:Y:S01]  /*15a0*/  IADD3 R13, PT, PT, R13, 0x10, RZ ;  /* 0x000000100d0d7810 */ /* 0x002fe20007ffe0ff */
[----:B------:R-:W-:Y:S06]  /*15b0*/  @P0 BRA `(.L_x_40) ;  /* 0xfffffffc00240947 */ /* 0x000fec000383ffff */
.L_x_39:
[----:B0-----:R-:W-:Y:S01]  /*15c0*/  IMAD.IADD R7, R4, 0x1, R7 ;  /* 0x0000000104077824 */ /* 0x001fe200078e0207 */
[----:B------:R-:W-:Y:S06]  /*15d0*/  @!P1 BRA `(.L_x_41) ;  /* 0x0000000000cc9947 */ /* 0x000fec0003800000 */
[----:B------:R-:W0:Y:S01]  /*15e0*/  LDCU UR4, c[0x0][0x3a0] ;  /* 0x00007400ff0477ac */ /* 0x000e220008000800 */
[----:B------:R-:W-:Y:S01]  /*15f0*/  ISETP.NE.AND P0, PT, R12, 0x1, PT ;  /* 0x000000010c00780c */ /* 0x000fe20003f05270 */
[----:B0-----:R-:W-:-:S04]  /*1600*/  ULOP3.LUT UR4, UR4, 0x1, URZ, 0xc0, !UPT ;  /* 0x0000000104047892 */ /* 0x001fc8000f8ec0ff */
[----:B------:R-:W-:-:S08]  /*1610*/  UISETP.NE.U32.AND UP0, UPT, UR4, 0x1, UPT ;  /* 0x000000010400788c */ /* 0x000fd0000bf05070 */
[----:B------:R-:W-:Y:S05]  /*1620*/  @!P0 BRA `(.L_x_42) ;  /* 0x0000000000748947 */ /* 0x000fea0003800000 */
[C---:B------:R-:W-:Y:S01]  /*1630*/  LEA R9, R10.reuse, R5, 0x2 ;  /* 0x000000050a097211 */ /* 0x040fe200078e10ff */
[----:B------:R-:W-:Y:S01]  /*1640*/  HFMA2 R20, -RZ, RZ, 3.7421875, 0 ;  /* 0x437c0000ff147431 */ /* 0x000fe200000001ff */
[----:B------:R-:W-:Y:S02]  /*1650*/  MOV R18, 0x3bbb989d ;  /* 0x3bbb989d00127802 */ /* 0x000fe40000000f00 */
[C---:B------:R-:W-:Y:S01]  /*1660*/  LEA R16, R10.reuse, R7, 0x2 ;  /* 0x000000070a107211 */ /* 0x040fe200078e10ff */
[----:B------:R-:W1:Y:S01]  /*1670*/  LDS R11, [R9] ;  /* 0x00000000090b7984 */ /* 0x000e620000000800 */
[----:B------:R-:W-:Y:S01]  /*1680*/  IADD3 R10, PT, PT, R10, 0x2, RZ ;  /* 0x000000020a0a7810 */ /* 0x000fe20007ffe0ff */
[----:B-1----:R-:W-:-:S04]  /*1690*/  FADD R11, R11, -R8 ;  /* 0x800000080b0b7221 */ /* 0x002fc80000000000 */
[----:B------:R-:W-:-:S04]  /*16a0*/  FFMA.SAT R13, R11, R18, 0.5 ;  /* 0x3f0000000b0d7423 */ /* 0x000fc80000002012 */
[----:B------:R-:W-:-:S04]  /*16b0*/  FFMA.RM R13, R13, R20, 12582913 ;  /* 0x4b4000010d0d7423 */ /* 0x000fc80000004014 */
[C---:B------:R-:W-:Y:S01]  /*16c0*/  FADD R14, R13.reuse, -12583039 ;  /* 0xcb40007f0d0e7421 */ /* 0x040fe20000000000 */
[----:B------:R-:W-:-:S03]  /*16d0*/  SHF.L.U32 R13, R13, 0x17, RZ ;  /* 0x000000170d0d7819 */ /* 0x000fc600000006ff */
[----:B------:R-:W-:-:S04]  /*16e0*/  FFMA R14, R11, 1.4426950216293334961, -R14 ;  /* 0x3fb8aa3b0b0e7823 */ /* 0x000fc8000000080e */
[----:B------:R-:W-:-:S06]  /*16f0*/  FFMA R14, R11, 1.925963033500011079e-08, R14 ;  /* 0x32a570600b0e7823 */ /* 0x000fcc000000000e */
[----:B------:R-:W0:Y:S02]  /*1700*/  MUFU.EX2 R14, R14 ;  /* 0x0000000e000e7308 */ /* 0x000e240000000800 */
[----:B0-----:R-:W-:-:S04]  /*1710*/  FMUL R13, R13, R14 ;  /* 0x0000000e0d0d7220 */ /* 0x001fc80000400000 */
[----:B------:R-:W-:Y:S01]  /*1720*/  FADD R6, R6, R13 ;  /* 0x0000000d06067221 */ /* 0x000fe20000000000 */
[----:B------:R-:W-:Y:S04]  /*1730*/  STS [R16], R13 ;  /* 0x0000000d10007388 */ /* 0x000fe80000000800 */
[----:B------:R-:W0:Y:S02]  /*1740*/  LDS R9, [R9+0x4] ;  /* 0x0000040009097984 */ /* 0x000e240000000800 */
[----:B0-----:R-:W-:-:S04]  /*1750*/  FADD R11, R9, -R8 ;  /* 0x80000008090b7221 */ /* 0x001fc80000000000 */
        /* <DEDUP_REMOVED lines=9> */
[----:B------:R0:W-:Y:S06]  /*17f0*/  STS [R16+0x4], R15 ;  /* 0x0000040f10007388 */ /* 0x0001ec0000000800 */
.L_x_42:
[----:B------:R-:W-:Y:S05]  /*1800*/  BRA.U UP0, `(.L_x_41) ;  /* 0x0000000100407547 */ /* 0x000fea000b800000 */
[C---:B------:R-:W-:Y:S01]  /*1810*/  LEA R5, R10.reuse, R5, 0x2 ;  /* 0x000000050a057211 */ /* 0x040fe200078e10ff */
[----:B------:R-:W-:Y:S01]  /*1820*/  HFMA2 R14, -RZ, RZ, 3.7421875, 0 ;  /* 0x437c0000ff0e7431 */ /* 0x000fe200000001ff */
[----:B------:R-:W-:Y:S02]  /*1830*/  MOV R9, 0x3bbb989d ;  /* 0x3bbb989d00097802 */ /* 0x000fe40000000f00 */
[----:B------:R-:W-:Y:S02]  /*1840*/  LEA R10, R10, R7, 0x2 ;  /* 0x000000070a0a7211 */ /* 0x000fe400078e10ff */
        /* <DEDUP_REMOVED lines=9> */
[----:B-1----:R-:W-:-:S04]  /*18e0*/  FMUL R9, R9, R8 ;  /* 0x0000000809097220 */ /* 0x002fc80000400000 */
[----:B------:R-:W-:Y:S01]  /*18f0*/  FADD R6, R6, R9 ;  /* 0x0000000906067221 */ /* 0x000fe20000000000 */
[----:B------:R2:W-:Y:S06]  /*1900*/  STS [R10], R9 ;  /* 0x000000090a007388 */ /* 0x0005ec0000000800 */
.L_x_41:
[----:B--2---:R-:W0:Y:S01]  /*1910*/  LDC R10, c[0x0][0x3a0] ;  /* 0x0000e800ff0a7b82 */ /* 0x004e220000000800 */
[----:B------:R-:W-:Y:S02]  /*1920*/  ISETP.GE.U32.AND P0, PT, R19, 0x7, PT ;  /* 0x000000071300780c */ /* 0x000fe40003f06070 */
[----:B-1----:R-:W-:Y:S02]  /*1930*/  MOV R8, RZ ;  /* 0x000000ff00087202 */ /* 0x002fe40000000f00 */
[----:B0-----:R-:W-:-:S09]  /*1940*/  LOP3.LUT R15, R10, 0x7, RZ, 0xc0, !PT ;  /* 0x000000070a0f7812 */ /* 0x001fd200078ec0ff */
[----:B------:R-:W-:Y:S05]  /*1950*/  @!P0 BRA `(.L_x_43) ;  /* 0x0000000400f88947 */ /* 0x000fea0003800000 */
[----:B------:R-:W-:Y:S02]  /*1960*/  IADD3 R5, PT, PT, R3, R10, RZ ;  /* 0x0000000a03057210 */ /* 0x000fe40007ffe0ff */
[----:B------:R-:W-:Y:S02]  /*1970*/  LOP3.LUT R8, R10, 0x7ffffff8, RZ, 0xc0, !PT ;  /* 0x7ffffff80a087812 */ /* 0x000fe400078ec0ff */
[----:B------:R-:W-:-:S03]  /*1980*/  SHF.L.U32 R5, R5, 0x2, RZ ;  /* 0x0000000205057819 */ /* 0x000fc600000006ff */
[----:B------:R-:W-:Y:S02]  /*1990*/  IMAD.MOV R13, RZ, RZ, -R8 ;  /* 0x000000ffff0d7224 */ /* 0x000fe400078e0a08 */
[----:B------:R-:W-:-:S05]  /*19a0*/  IMAD R5, R5, R10, UR5 ;  /* 0x0000000505057e24 */ /* 0x000fca000f8e020a */
[----:B------:R-:W-:-:S07]  /*19b0*/  IADD3 R9, PT, PT, R5, 0x10, RZ ;  /* 0x0000001005097810 */ /* 0x000fce0007ffe0ff */
.L_x_60:
[----:B------:R-:W0:Y:S01]  /*19c0*/  LDS R27, [R9+-0x10] ;  /* 0xfffff000091b7984 */ /* 0x000e220000000800 */
[----:B------:R-:W1:Y:S01]  /*19d0*/  MUFU.RCP R5, R6 ;  /* 0x0000000600057308 */ /* 0x000e620000001000 */
[----:B------:R-:W-:Y:S01]  /*19e0*/  IADD3 R13, PT, PT, R13, 0x8, RZ ;  /* 0x000000080d0d7810 */ /* 0x000fe20007ffe0ff */
[----:B------:R-:W-:Y:S03]  /*19f0*/  BSSY.RECONVERGENT B3, `(.L_x_44) ;  /* 0x000000c000037945 */ /* 0x000fe60003800200 */
[----:B------:R-:W-:Y:S01]  /*1a00*/  ISETP.NE.AND P2, PT, R13, RZ, PT ;  /* 0x000000ff0d00720c */ /* 0x000fe20003f45270 */
[----:B-1----:R-:W-:-:S04]  /*1a10*/  FFMA R10, R5, -R6, 1 ;  /* 0x3f800000050a7423 */ /* 0x002fc80000000806 */
[----:B------:R-:W-:Y:S01]  /*1a20*/  FFMA R10, R5, R10, R5 ;  /* 0x0000000a050a7223 */ /* 0x000fe20000000005 */
[----:B0-----:R-:W0:Y:S03]  /*1a30*/  FCHK P0, R27, R6 ;  /* 0x000000061b007302 */ /* 0x001e260000000000 */
[----:B------:R-:W-:-:S04]  /*1a40*/  FFMA R5, R27, R10, RZ ;  /* 0x0000000a1b057223 */ /* 0x000fc800000000ff */
[----:B------:R-:W-:-:S04]  /*1a50*/  FFMA R11, R5, -R6, R27 ;  /* 0x80000006050b7223 */ /* 0x000fc8000000001b */
[----:B------:R-:W-:Y:S01]  /*1a60*/  FFMA R10, R10, R11, R5 ;  /* 0x0000000b0a0a7223 */ /* 0x000fe20000000005 */
[----:B0-----:R-:W-:Y:S06]  /*1a70*/  @!P0 BRA `(.L_x_45) ;  /* 0x00000000000c8947 */ /* 0x001fec0003800000 */
[----:B------:R-:W-:-:S07]  /*1a80*/  MOV R10, 0x1aa0 ;  /* 0x00001aa0000a7802 */ /* 0x000fce0000000f00 */
[----:B------:R-:W-:Y:S05]  /*1a90*/  CALL.REL.NOINC `($__internal_1_$__cuda_sm3x_div_rn_noftz_f32_slowpath) ;  /* 0x0000001800b87944 */ /* 0x000fea0003c00000 */
[----:B------:R-:W-:-:S07]  /*1aa0*/  MOV R10, R14 ;  /* 0x0000000e000a7202 */ /* 0x000fce0000000f00 */
.L_x_45:
[----:B------:R-:W-:Y:S05]  /*1ab0*/  BSYNC.RECONVERGENT B3 ;  /* 0x0000000000037941 */ /* 0x000fea0003800200 */
.L_x_44:
[----:B------:R-:W0:Y:S01]  /*1ac0*/  LDS R27, [R9+-0xc] ;  /* 0xfffff400091b7984 */ /* 0x000e220000000800 */
[----:B------:R-:W1:Y:S01]  /*1ad0*/  MUFU.RCP R5, R6 ;  /* 0x0000000600057308 */ /* 0x000e620000001000 */
[----:B------:R-:W-:Y:S02]  /*1ae0*/  BSSY.RECONVERGENT B3, `(.L_x_46) ;  /* 0x000000b000037945 */ /* 0x000fe40003800200 */
[----:B------:R2:W-:Y:S01]  /*1af0*/  STS [R9+-0x10], R10 ;  /* 0xfffff00a09007388 */ /* 0x0005e20000000800 */
[----:B-1----:R-:W-:-:S04]  /*1b00*/  FFMA R14, R5, -R6, 1 ;  /* 0x3f800000050e7423 */ /* 0x002fc80000000806 */
[----:B------:R-:W-:Y:S01]  /*1b10*/  FFMA R5, R5, R14, R5 ;  /* 0x0000000e05057223 */ /* 0x000fe20000000005 */
[----:B0-----:R-:W0:Y:S03]  /*1b20*/  FCHK P0, R27, R6 ;  /* 0x000000061b007302 */ /* 0x001e260000000000 */
[----:B------:R-:W-:-:S04]  /*1b30*/  FFMA R11, R5, R27, RZ ;  /* 0x0000001b050b7223 */ /* 0x000fc800000000ff */
[----:B------:R-:W-:-:S04]  /*1b40*/  FFMA R14, R11, -R6, R27 ;  /* 0x800000060b0e7223 */ /* 0x000fc8000000001b */
[----:B------:R-:W-:Y:S01]  /*1b50*/  FFMA R14, R5, R14, R11 ;  /* 0x0000000e050e7223 */ /* 0x000fe2000000000b */
[----:B0-2---:R-:W-:Y:S06]  /*1b60*/  @!P0 BRA `(.L_x_47) ;  /* 0x0000000000088947 */ /* 0x005fec0003800000 */
[----:B------:R-:W-:-:S07]  /*1b70*/  MOV R10, 0x1b90 ;  /* 0x00001b90000a7802 */ /* 0x000fce0000000f00 */
[----:B------:R-:W-:Y:S05]  /*1b80*/  CALL.REL.NOINC `($__internal_1_$__cuda_sm3x_div_rn_noftz_f32_slowpath) ;  /* 0x00000018007c7944 */ /* 0x000fea0003c00000 */
.L_x_47:
[----:B------:R-:W-:Y:S05]  /*1b90*/  BSYNC.RECONVERGENT B3 ;  /* 0x0000000000037941 */ /* 0x000fea0003800200 */
.L_x_46:
        /* <DEDUP_REMOVED lines=13> */
[----:B------:R-:W-:-:S07]  /*1c70*/  MOV R10, R14 ;  /* 0x0000000e000a7202 */ /* 0x000fce0000000f00 */
.L_x_49:
[----:B------:R-:W-:Y:S05]  /*1c80*/  BSYNC.RECONVERGENT B3 ;  /* 0x0000000000037941 */ /* 0x000fea0003800200 */
.L_x_48:
        /* <DEDUP_REMOVED lines=13> */
.L_x_51:
[----:B------:R-:W-:Y:S05]  /*1d60*/  BSYNC.RECONVERGENT B3 ;  /* 0x0000000000037941 */ /* 0x000fea0003800200 */
.L_x_50:
[----:B------:R-:W0:Y:S01]  /*1d70*/  LDS R27, [R9] ;  /* 0x00000000091b7984 */ /* 0x000e220000000800 */
        /* <DEDUP_REMOVED lines=13> */
.L_x_53:
[----:B------:R-:W-:Y:S05]  /*1e50*/  BSYNC.RECONVERGENT B3 ;  /* 0x0000000000037941 */ /* 0x000fea0003800200 */
.L_x_52:
[----:B------:R-:W0:Y:S01]  /*1e60*/  LDS R27, [R9+0x4] ;  /* 0x00000400091b7984 */ /* 0x000e220000000800 */
[----:B------:R-:W1:Y:S01]  /*1e70*/  MUFU.RCP R5, R6 ;  /* 0x0000000600057308 */ /* 0x000e620000001000 */
[----:B------:R-:W-:Y:S02]  /*1e80*/  BSSY.RECONVERGENT B3, `(.L_x_54) ;  /* 0x000000b000037945 */ /* 0x000fe40003800200 */
[----:B------:R2:W-:Y:S01]  /*1e90*/  STS [R9], R10 ;  /* 0x0000000a09007388 */ /* 0x0005e20000000800 */
        /* <DEDUP_REMOVED lines=9> */
.L_x_55:
[----:B------:R-:W-:Y:S05]  /*1f30*/  BSYNC.RECONVERGENT B3 ;  /* 0x0000000000037941 */ /* 0x000fea0003800200 */
.L_x_54:
[----:B------:R-:W0:Y:S01]  /*1f40*/  LDS R27, [R9+0x8] ;  /* 0x00000800091b7984 */ /* 0x000e220000000800 */
[----:B------:R-:W1:Y:S01]  /*1f50*/  MUFU.RCP R5, R6 ;  /* 0x0000000600057308 */ /* 0x000e620000001000 */
[----:B------:R-:W-:Y:S02]  /*1f60*/  BSSY.RECONVERGENT B3, `(.L_x_56) ;  /* 0x000000c000037945 */ /* 0x000fe40003800200 */
[----:B------:R2:W-:Y:S01]  /*1f70*/  STS [R9+0x4], R14 ;  /* 0x0000040e09007388 */ /* 0x0005e20000000800 */
        /* <DEDUP_REMOVED lines=10> */
.L_x_57:
[----:B------:R-:W-:Y:S05]  /*2020*/  BSYNC.RECONVERGENT B3 ;  /* 0x0000000000037941 */ /* 0x000fea0003800200 */
.L_x_56:
        /* <DEDUP_REMOVED lines=13> */
.L_x_59:
[----:B------:R-:W-:Y:S05]  /*2100*/  BSYNC.RECONVERGENT B3 ;  /* 0x0000000000037941 */ /* 0x000fea0003800200 */
.L_x_58:
[----:B------:R0:W-:Y:S02]  /*2110*/  STS [R9+0xc], R14 ;  /* 0x00000c0e09007388 */ /* 0x0001e40000000800 */
[----:B0-----:R-:W-:Y:S01]  /*2120*/  IADD3 R9, PT, PT, R9, 0x20, RZ ;  /* 0x0000002009097810 */ /* 0x001fe20007ffe0ff */
[----:B------:R-:W-:Y:S06]  /*2130*/  @P2 BRA `(.L_x_60) ;  /* 0xfffffff800202947 */ /* 0x000fec000383ffff */
.L_x_43:
[----:B------:R-:W-:-:S13]  /*2140*/  ISETP.NE.AND P0, PT, R15, RZ, PT ;  /* 0x000000ff0f00720c */ /* 0x000fda0003f05270 */
[----:B------:R-:W-:Y:S05]  /*2150*/  @!P0 BRA `(.L_x_29) ;  /* 0x0000000400d88947 */ /* 0x000fea0003800000 */
[----:B------:R-:W-:-:S13]  /*2160*/  ISETP.GE.U32.AND P0, PT, R15, 0x4, PT ;  /* 0x000000040f00780c */ /* 0x000fda0003f06070 */
[----:B------:R-:W-:Y:S05]  /*2170*/  @!P0 BRA `(.L_x_61) ;  /* 0x0000000000f08947 */ /* 0x000fea0003800000 */
[----:B------:R-:W-:Y:S01]  /*2180*/  LEA R9, R8, R7, 0x2 ;  /* 0x0000000708097211 */ /* 0x000fe200078e10ff */
[----:B------:R-:W0:Y:S01]  /*2190*/  MUFU.RCP R5, R6 ;  /* 0x0000000600057308 */ /* 0x000e220000001000 */
[----:B------:R-:W-:Y:S03]  /*21a0*/  BSSY.RECONVERGENT B3, `(.L_x_62) ;  /* 0x000000c000037945 */ /* 0x000fe60003800200 */
[----:B------:R-:W1:Y:S01]  /*21b0*/  LDS R27, [R9] ;  /* 0x00000000091b7984 */ /* 0x000e620000000800 */
[----:B0-----:R-:W-:-:S04]  /*21c0*/  FFMA R10, R5, -R6, 1 ;  /* 0x3f800000050a7423 */ /* 0x001fc80000000806 */
[----:B------:R-:W-:Y:S01]  /*21d0*/  FFMA R5, R5, R10, R5 ;  /* 0x0000000a05057223 */ /* 0x000fe20000000005 */
[----:B-1----:R-:W0:Y:S03]  /*21e0*/  FCHK P0, R27, R6 ;  /* 0x000000061b007302 */ /* 0x002e260000000000 */
[----:B------:R-:W-:-:S04]  /*21f0*/  FFMA R10, R5, R27, RZ ;  /* 0x0000001b050a7223 */ /* 0x000fc800000000ff */
[----:B------:R-:W-:-:S04]  /*2200*/  FFMA R11, R10, -R6, R27 ;  /* 0x800000060a0b7223 */ /* 0x000fc8000000001b */
[----:B------:R-:W-:Y:S01]  /*2210*/  FFMA R10, R5, R11, R10 ;  /* 0x0000000b050a7223 */ /* 0x000fe2000000000a */
[----:B0-----:R-:W-:Y:S06]  /*2220*/  @!P0 BRA `(.L_x_63) ;  /* 0x00000000000c8947 */ /* 0x001fec0003800000 */
[----:B------:R-:W-:-:S07]  /*2230*/  MOV R10, 0x2250 ;  /* 0x00002250000a7802 */ /* 0x000fce0000000f00 */
[----:B------:R-:W-:Y:S05]  /*2240*/  CALL.REL.NOINC `($__internal_1_$__cuda_sm3x_div_rn_noftz_f32_slowpath) ;  /* 0x0000001000cc7944 */ /* 0x000fea0003c00000 */
[----:B------:R-:W-:-:S07]  /*2250*/  MOV R10, R14 ;  /* 0x0000000e000a7202 */ /* 0x000fce0000000f00 */
.L_x_63:
[----:B------:R-:W-:Y:S05]  /*2260*/  BSYNC.RECONVERGENT B3 ;  /* 0x0000000000037941 */ /* 0x000fea0003800200 */
.L_x_62:
        /* <DEDUP_REMOVED lines=13> */
.L_x_65:
[----:B------:R-:W-:Y:S05]  /*2340*/  BSYNC.RECONVERGENT B3 ;  /* 0x0000000000037941 */ /* 0x000fea0003800200 */
.L_x_64:
        /* <DEDUP_REMOVED lines=14> */
.L_x_67:
[----:B------:R-:W-:Y:S05]  /*2430*/  BSYNC.RECONVERGENT B3 ;  /* 0x0000000000037941 */ /* 0x000fea0003800200 */
.L_x_66:
        /* <DEDUP_REMOVED lines=13> */
.L_x_69:
[----:B------:R-:W-:Y:S05]  /*2510*/  BSYNC.RECONVERGENT B3 ;  /* 0x0000000000037941 */ /* 0x000fea0003800200 */
.L_x_68:
[----:B------:R0:W-:Y:S01]  /*2520*/  STS [R9+0xc], R14 ;  /* 0x00000c0e09007388 */ /* 0x0001e20000000800 */
[----:B------:R-:W-:-:S07]  /*2530*/  IADD3 R8, PT, PT, R8, 0x4, RZ ;  /* 0x0000000408087810 */ /* 0x000fce0007ffe0ff */
.L_x_61:
[----:B------:R-:W-:-:S13]  /*2540*/  ISETP.NE.AND P0, PT, R12, RZ, PT ;  /* 0x000000ff0c00720c */ /* 0x000fda0003f05270 */
[----:B------:R-:W-:Y:S05]  /*2550*/  @!P0 BRA `(.L_x_29) ;  /* 0x0000000000d88947 */ /* 0x000fea0003800000 */
[----:B------:R-:W-:-:S13]  /*2560*/  ISETP.NE.AND P0, PT, R12, 0x1, PT ;  /* 0x000000010c00780c */ /* 0x000fda0003f05270 */
[----:B------:R-:W-:Y:S05]  /*2570*/  @!P0 BRA `(.L_x_70) ;  /* 0x0000000000808947 */ /* 0x000fea0003800000 */
[----:B0-----:R-:W-:Y:S01]  /*2580*/  LEA R9, R8, R7, 0x2 ;  /* 0x0000000708097211 */ /* 0x001fe200078e10ff */
        /* <DEDUP_REMOVED lines=13> */
.L_x_72:
[----:B------:R-:W-:Y:S05]  /*2660*/  BSYNC.RECONVERGENT B3 ;  /* 0x0000000000037941 */ /* 0x000fea0003800200 */
.L_x_71:
        /* <DEDUP_REMOVED lines=14> */
.L_x_74:
[----:B------:R-:W-:Y:S05]  /*2750*/  BSYNC.RECONVERGENT B3 ;  /* 0x0000000000037941 */ /* 0x000fea0003800200 */
.L_x_73:
[----:B------:R1:W-:Y:S01]  /*2760*/  STS [R9+0x4], R12 ;  /* 0x0000040c09007388 */ /* 0x0003e20000000800 */
[----:B------:R-:W-:-:S07]  /*2770*/  IADD3 R8, PT, PT, R8, 0x2, RZ ;  /* 0x0000000208087810 */ /* 0x000fce0007ffe0ff */
.L_x_70:
[----:B------:R-:W2:Y:S02]  /*2780*/  LDCU UR4, c[0x0][0x3a0] ;  /* 0x00007400ff0477ac */ /* 0x000ea40008000800 */
[----:B--2---:R-:W-:-:S04]  /*2790*/  ULOP3.LUT UR4, UR4, 0x1, URZ, 0xc0, !UPT ;  /* 0x0000000104047892 */ /* 0x004fc8000f8ec0ff */
[----:B------:R-:W-:-:S09]  /*27a0*/  UISETP.NE.U32.AND UP0, UPT, UR4, 0x1, UPT ;  /* 0x000000010400788c */ /* 0x000fd2000bf05070 */
[----:B------:R-:W-:Y:S05]  /*27b0*/  BRA.U UP0, `(.L_x_29) ;  /* 0x0000000100407547 */ /* 0x000fea000b800000 */
[----:B------:R-:W-:Y:S01]  /*27c0*/  IMAD R7, R8, 0x4, R7 ;  /* 0x0000000408077824 */ /* 0x000fe200078e0207 */
[----:B------:R-:W2:Y:S01]  /*27d0*/  MUFU.RCP R5, R6 ;  /* 0x0000000600057308 */ /* 0x000ea20000001000 */
[----:B------:R-:W-:Y:S03]  /*27e0*/  BSSY.RECONVERGENT B3, `(.L_x_75) ;  /* 0x000000c000037945 */ /* 0x000fe60003800200 */
[----:B------:R-:W3:Y:S01]  /*27f0*/  LDS R27, [R7] ;  /* 0x00000000071b7984 */ /* 0x000ee20000000800 */
[----:B--2---:R-:W-:-:S04]  /*2800*/  FFMA R8, R5, -R6, 1 ;  /* 0x3f80000005087423 */ /* 0x004fc80000000806 */
[----:B------:R-:W-:Y:S01]  /*2810*/  FFMA R5, R5, R8, R5 ;  /* 0x0000000805057223 */ /* 0x000fe20000000005 */
[----:B---3--:R-:W2:Y:S03]  /*2820*/  FCHK P0, R27, R6 ;  /* 0x000000061b007302 */ /* 0x008ea60000000000 */
[----:B------:R-:W-:-:S04]  /*2830*/  FFMA R8, R5, R27, RZ ;  /* 0x0000001b05087223 */ /* 0x000fc800000000ff */
[----:B01----:R-:W-:-:S04]  /*2840*/  FFMA R9, R8, -R6, R27 ;  /* 0x8000000608097223 */ /* 0x003fc8000000001b */
[----:B------:R-:W-:Y:S01]  /*2850*/  FFMA R8, R5, R9, R8 ;  /* 0x0000000905087223 */ /* 0x000fe20000000008 */
[----:B--2---:R-:W-:Y:S06]  /*2860*/  @!P0 BRA `(.L_x_76) ;  /* 0x00000000000c8947 */ /* 0x004fec0003800000 */
[----:B------:R-:W-:-:S07]  /*2870*/  MOV R10, 0x2890 ;  /* 0x00002890000a7802 */ /* 0x000fce0000000f00 */
[----:B------:R-:W-:Y:S05]  /*2880*/  CALL.REL.NOINC `($__internal_1_$__cuda_sm3x_div_rn_noftz_f32_slowpath) ;  /* 0x0000000c003c7944 */ /* 0x000fea0003c00000 */
[----:B------:R-:W-:-:S07]  /*2890*/  MOV R8, R14 ;  /* 0x0000000e00087202 */ /* 0x000fce0000000f00 */
.L_x_76:
[----:B------:R-:W-:Y:S05]  /*28a0*/  BSYNC.RECONVERGENT B3 ;  /* 0x0000000000037941 */ /* 0x000fea0003800200 */
.L_x_75:
[----:B------:R2:W-:Y:S02]  /*28b0*/  STS [R7], R8 ;  /* 0x0000000807007388 */ /* 0x0005e40000000800 */
.L_x_29:
[----:B------:R-:W-:Y:S05]  /*28c0*/  BSYNC.RECONVERGENT B0 ;  /* 0x0000000000007941 */ /* 0x000fea0003800200 */
.L_x_28:
[----:B0-----:R-:W0:Y:S08]  /*28d0*/  LDC.64 R14, c[0x0][0x3a0] ;  /* 0x0000e800ff0e7b82 */ /* 0x001e300000000a00 */
[----:B------:R-:W-:Y:S01]  /*28e0*/  BAR.SYNC.DEFER_BLOCKING 0x0 ;  /* 0x0000000000007b1d */ /* 0x000fe20000010000 */
[----:B0-----:R-:W-:-:S04]  /*28f0*/  ISETP.GE.AND P0, PT, R0, R15, PT ;  /* 0x0000000f0000720c */ /* 0x001fc80003f06270 */
[----:B------:R-:W-:-:S13]  /*2900*/  ISETP.GE.OR P0, PT, R3, R14, P0 ;  /* 0x0000000e0300720c */ /* 0x000fda0000706670 */
[----:B------:R-:W-:Y:S05]  /*2910*/  @P0 EXIT ;  /* 0x000000000000094d */ /* 0x000fea0003800000 */
[C---:B------:R-:W-:Y:S01]  /*2920*/  IADD3 R6, PT, PT, R14.reuse, -0x1, RZ ;  /* 0xffffffff0e067810 */ /* 0x040fe20007ffe0ff */
[----:B------:R-:W-:Y:S01]  /*2930*/  HFMA2 R13, -RZ, RZ, 0, 0 ;  /* 0x00000000ff0d7431 */ /* 0x000fe200000001ff */
[----:B------:R-:W-:Y:S02]  /*2940*/  LOP3.LUT R5, R14, 0xf, RZ, 0xc0, !PT ;  /* 0x0000000f0e057812 */ /* 0x000fe400078ec0ff */
[----:B------:R-:W-:Y:S02]  /*2950*/  ISETP.GE.U32.AND P0, PT, R6, 0xf, PT ;  /* 0x0000000f0600780c */ /* 0x000fe40003f06070 */
[----:B------:R-:W-:Y:S02]  /*2960*/  ISETP.NE.AND P1, PT, R5, RZ, PT ;  /* 0x000000ff0500720c */ /* 0x000fe40003f25270 */
[----:B--2---:R-:W-:-:S09]  /*2970*/  MOV R7, RZ ;  /* 0x000000ff00077202 */ /* 0x004fd20000000f00 */
[----:B------:R-:W-:Y:S05]  /*2980*/  @!P0 BRA `(.L_x_77) ;  /* 0x0000000400388947 */ /* 0x000fea0003800000 */
[----:B------:R-:W-:Y:S02]  /*2990*/  IADD3 R6, PT, PT, R3, R14, RZ ;  /* 0x0000000e03067210 */ /* 0x000fe40007ffe0ff */
[----:B------:R-:W-:Y:S02]  /*29a0*/  LOP3.LUT R7, R14, 0x7ffffff0, RZ, 0xc0, !PT ;  /* 0x7ffffff00e077812 */ /* 0x000fe400078ec0ff */
[----:B-1----:R-:W-:Y:S02]  /*29b0*/  SHF.L.U32 R9, R6, 0x2, RZ ;  /* 0x0000000206097819 */ /* 0x002fe400000006ff */
[----:B------:R-:W-:Y:S02]  /*29c0*/  MOV R13, RZ ;  /* 0x000000ff000d7202 */ /* 0x000fe40000000f00 */
[----:B------:R-:W-:Y:S01]  /*29d0*/  MOV R6, R0 ;  /* 0x0000000000067202 */ /* 0x000fe20000000f00 */
[----:B------:R-:W-:Y:S01]  /*29e0*/  IMAD R8, R9, R14, UR5 ;  /* 0x0000000509087e24 */ /* 0x000fe2000f8e020e */
[----:B------:R-:W-:-:S04]  /*29f0*/  IADD3 R9, PT, PT, -R7, RZ, RZ ;  /* 0x000000ff07097210 */ /* 0x000fc80007ffe1ff */
[----:B------:R-:W-:-:S07]  /*2a00*/  IADD3 R8, PT, PT, R8, 0x20, RZ ;  /* 0x0000002008087810 */ /* 0x000fce0007ffe0ff */
.L_x_78:
[----:B------:R-:W0:Y:S01]  /*2a10*/  LDC.64 R20, c[0x0][0x390] ;  /* 0x0000e400ff147b82 */ /* 0x000e220000000a00 */
[----:B------:R-:W-:Y:S04]  /*2a20*/  LDS R26, [R8+-0x1c] ;  /* 0xffffe400081a7984 */ /* 0x000fe80000000800 */
[----:B------:R-:W-:Y:S01]  /*2a30*/  LDS R29, [R8+-0x18] ;  /* 0xffffe800081d7984 */ /* 0x000fe20000000800 */
[----:B0-----:R-:W-:-:S05]  /*2a40*/  IMAD.WIDE R20, R6, 0x4, R20 ;  /* 0x0000000406147825 */ /* 0x001fca00078e0214 */
[----:B------:R-:W2:Y:S01]  /*2a50*/  LDG.E R10, desc[UR6][R20.64] ;  /* 0x00000006140a7981 */ /* 0x000ea2000c1e1900 */
[----:B------:R-:W-:-:S05]  /*2a60*/  IMAD.WIDE R24, R15, 0x4, R20 ;  /* 0x000000040f187825 */ /* 0x000fca00078e0214 */
[----:B------:R0:W3:Y:S01]  /*2a70*/  LDG.E R28, desc[UR6][R24.64] ;  /* 0x00000006181c7981 */ /* 0x0000e2000c1e1900 */
[----:B------:R-:W-:-:S05]  /*2a80*/  IMAD.WIDE R18, R15, 0x4, R24 ;  /* 0x000000040f127825 */ /* 0x000fca00078e0218 */
[----:B------:R-:W4:Y:S01]  /*2a90*/  LDG.E R22, desc[UR6][R18.64] ;  /* 0x0000000612167981 */ /* 0x000f22000c1e1900 */
[----:B------:R-:W-:-:S03]  /*2aa0*/  IMAD.WIDE R16, R15, 0x4, R18 ;  /* 0x000000040f107825 */ /* 0x000fc600078e0212 */
[----:B0-----:R-:W2:Y:S04]  /*2ab0*/  LDS R25, [R8+-0x20] ;  /* 0xffffe00008197984 */ /* 0x001ea80000000800 */
[----:B------:R0:W5:Y:S02]  /*2ac0*/  LDG.E R27, desc[UR6][R16.64] ;  /* 0x00000006101b7981 */ /* 0x000164000c1e1900 */
[----:B0-----:R-:W-:-:S05]  /*2ad0*/  IMAD.WIDE R16, R15, 0x4, R16 ;  /* 0x000000040f107825 */ /* 0x001fca00078e0210 */
[----:B------:R-:W5:Y:S01]  /*2ae0*/  LDG.E R11, desc[UR6][R16.64] ;  /* 0x00000006100b7981 */ /* 0x000f62000c1e1900 */
[----:B------:R-:W-:-:S05]  /*2af0*/  IMAD.WIDE R18, R15, 0x4, R16 ;  /* 0x000000040f127825 */ /* 0x000fca00078e0210 */
[----:B------:R-:W5:Y:S01]  /*2b00*/  LDG.E R23, desc[UR6][R18.64] ;  /* 0x0000000612177981 */ /* 0x000f62000c1e1900 */
[----:B------:R-:W-:-:S05]  /*2b10*/  IMAD.WIDE R20, R15, 0x4, R18 ;  /* 0x000000040f147825 */ /* 0x000fca00078e0212 */
[----:B------:R0:W5:Y:S02]  /*2b20*/  LDG.E R24, desc[UR6][R20.64] ;  /* 0x0000000614187981 */ /* 0x000164000c1e1900 */
[----:B0-----:R-:W-:-:S05]  /*2b30*/  IMAD.WIDE R20, R15, 0x4, R20 ;  /* 0x000000040f147825 */ /* 0x001fca00078e0214 */
[----:B------:R0:W5:Y:S01]  /*2b40*/  LDG.E R12, desc[UR6][R20.64] ;  /* 0x00000006140c7981 */ /* 0x000162000c1e1900 */
[----:B------:R-:W-:-:S04]  /*2b50*/  IMAD.WIDE R16, R15, 0x4, R20 ;  /* 0x000000040f107825 */ /* 0x000fc800078e0214 */
[----:B------:R-:W-:-:S04]  /*2b60*/  IMAD.WIDE R18, R15, 0x4, R16 ;  /* 0x000000040f127825 */ /* 0x000fc800078e0210 */
[----:B0-----:R-:W-:-:S04]  /*2b70*/  IMAD.WIDE R20, R15, 0x4, R18 ;  /* 0x000000040f147825 */ /* 0x001fc800078e0212 */
[----:B--2---:R-:W-:Y:S02]  /*2b80*/  FFMA R13, R25, R10, R13 ;  /* 0x0000000a190d7223 */ /* 0x004fe4000000000d */
[----:B------:R-:W5:Y:S04]  /*2b90*/  LDS R10, [R8+-0x14] ;  /* 0xffffec00080a7984 */ /* 0x000f680000000800 */
[----:B------:R-:W2:Y:S04]  /*2ba0*/  LDG.E R25, desc[UR6][R16.64] ;  /* 0x0000000610197981 */ /* 0x000ea8000c1e1900 */
[----:B------:R0:W2:Y:S01]  /*2bb0*/  LDG.E R16, desc[UR6][R18.64] ;  /* 0x0000000612107981 */ /* 0x0000a2000c1e1900 */
[----:B---3--:R-:W-:-:S03]  /*2bc0*/  FFMA R26, R26, R28, R13 ;  /* 0x0000001c1a1a7223 */ /* 0x008fc6000000000d */
[----:B------:R1:W3:Y:S01]  /*2bd0*/  LDG.E R13, desc[UR6][R20.64] ;  /* 0x00000006140d7981 */ /* 0x0002e2000c1e1900 */
[----:B----4-:R-:W-:Y:S01]  /*2be0*/  FFMA R22, R29, R22, R26 ;  /* 0x000000161d167223 */ /* 0x010fe2000000001a */
[----:B0-----:R-:W-:-:S04]  /*2bf0*/  IMAD.WIDE R18, R15, 0x4, R20 ;  /* 0x000000040f127825 */ /* 0x001fc800078e0214 */
[C---:B------:R-:W-:Y:S02]  /*2c00*/  IMAD.WIDE R28, R15.reuse, 0x4, R18 ;  /* 0x000000040f1c7825 */ /* 0x040fe400078e0212 */
[----:B------:R0:W4:Y:S02]  /*2c10*/  LDG.E R18, desc[UR6][R18.64] ;  /* 0x0000000612127981 */ /* 0x000124000c1e1900 */
[C---:B-1----:R-:W-:Y:S02]  /*2c20*/  IMAD.WIDE R20, R15.reuse, 0x4, R28 ;  /* 0x000000040f147825 */ /* 0x042fe400078e021c */
[----:B------:R-:W4:Y:S02]  /*2c30*/  LDG.E R28, desc[UR6][R28.64] ;  /* 0x000000061c1c7981 */ /* 0x000f24000c1e1900 */
[----:B-----5:R-:W-:Y:S01]  /*2c40*/  FFMA R10, R10, R27, R22 ;  /* 0x0000001b0a0a7223 */ /* 0x020fe20000000016 */
[C---:B------:R-:W-:Y:S01]  /*2c50*/  IMAD.WIDE R26, R15.reuse, 0x4, R20 ;  /* 0x000000040f1a7825 */ /* 0x040fe200078e0214 */
[----:B------:R1:W5:Y:S04]  /*2c60*/  LDG.E R22, desc[UR6][R20.64] ;  /* 0x0000000614167981 */ /* 0x000368000c1e1900 */
[----:B------:R1:W5:Y:S04]  /*2c70*/  LDG.E R17, desc[UR6][R26.64] ;  /* 0x000000061a117981 */ /* 0x000368000c1e1900 */
[----:B0-----:R-:W0:Y:S04]  /*2c80*/  LDS R19, [R8+-0x10] ;  /* 0xfffff00008137984 */ /* 0x001e280000000800 */
[----:B-1----:R-:W-:Y:S01]  /*2c90*/  LDS R20, [R8+0x8] ;  /* 0x0000080008147984 */ /* 0x002fe20000000800 */
[----:B------:R-:W-:-:S03]  /*2ca0*/  IMAD.WIDE R26, R15, 0x4, R26 ;  /* 0x000000040f1a7825 */ /* 0x000fc600078e021a */
[----:B------:R-:W-:Y:S04]  /*2cb0*/  LDS R21, [R8+0xc] ;  /* 0x00000c0008157984 */ /* 0x000fe80000000800 */
[----:B------:R-:W5:Y:S01]  /*2cc0*/  LDG.E R26, desc[UR6][R26.64] ;  /* 0x000000061a1a7981 */ /* 0x000f62000c1e1900 */
[----:B0-----:R-:W-:-:S03]  /*2cd0*/  FFMA R10, R19, R11, R10 ;  /* 0x0000000b130a7223 */ /* 0x001fc6000000000a */
[----:B------:R-:W0:Y:S04]  /*2ce0*/  LDS R11, [R8+-0xc] ;  /* 0xfffff400080b7984 */ /* 0x000e280000000800 */
[----:B------:R-:W1:Y:S01]  /*2cf0*/  LDS R19, [R8+-0x8] ;  /* 0xfffff80008137984 */ /* 0x000e620000000800 */
[----:B0-----:R-:W-:-:S03]  /*2d00*/  FFMA R11, R11, R23, R10 ;  /* 0x000000170b0b7223 */ /* 0x001fc6000000000a */
[----:B------:R-:W0:Y:S04]  /*2d10*/  LDS R23, [R8+-0x4] ;  /* 0xfffffc0008177984 */ /* 0x000e280000000800 */
[----:B------:R-:W2:Y:S01]  /*2d20*/  LDS R10, [R8] ;  /* 0x00000000080a7984 */ /* 0x000ea20000000800 */
[----:B-1----:R-:W-:-:S03]  /*2d30*/  FFMA R19, R19, R24, R11 ;  /* 0x0000001813137223 */ /* 0x002fc6000000000b */
[----:B------:R-:W1:Y:S01]  /*2d40*/  LDS R11, [R8+0x4] ;  /* 0x00000400080b7984 */ /* 0x000e620000000800 */
[----:B0-----:R-:W-:-:S03]  /*2d50*/  FFMA R23, R23, R12, R19 ;  /* 0x0000000c17177223 */ /* 0x001fc60000000013 */
[----:B------:R-:W0:Y:S01]  /*2d60*/  LDS R19, [R8+0x10] ;  /* 0x0000100008137984 */ /* 0x000e220000000800 */
[----:B------:R-:W-:-:S04]  /*2d70*/  IADD3 R9, PT, PT, R9, 0x10, RZ ;  /* 0x0000001009097810 */ /* 0x000fc80007ffe0ff */
[----:B------:R-:W-:Y:S02]  /*2d80*/  ISETP.NE.AND P0, PT, R9, RZ, PT ;  /* 0x000000ff0900720c */ /* 0x000fe40003f05270 */
[----:B------:R-:W-:Y:S01]  /*2d90*/  LEA R6, R15, R6, 0x4 ;  /* 0x000000060f067211 */ /* 0x000fe200078e20ff */
[----:B--2---:R-:W-:Y:S02]  /*2da0*/  FFMA R12, R10, R25, R23 ;  /* 0x000000190a0c7223 */ /* 0x004fe40000000017 */
[----:B------:R-:W5:Y:S04]  /*2db0*/  LDS R23, [R8+0x14] ;  /* 0x0000140008177984 */ /* 0x000f680000000800 */
[----:B------:R-:W2:Y:S01]  /*2dc0*/  LDS R10, [R8+0x18] ;  /* 0x00001800080a7984 */ /* 0x000ea20000000800 */
[----:B-1----:R-:W-:-:S03]  /*2dd0*/  FFMA R11, R11, R16, R12 ;  /* 0x000000100b0b7223 */ /* 0x002fc6000000000c */
[----:B------:R1:W1:Y:S01]  /*2de0*/  LDS R12, [R8+0x1c] ;  /* 0x00001c00080c7984 */ /* 0x0002620000000800 */
[----:B---3--:R-:W-:-:S04]  /*2df0*/  FFMA R20, R20, R13, R11 ;  /* 0x0000000d14147223 */ /* 0x008fc8000000000b */
[----:B----4-:R-:W-:-:S04]  /*2e00*/  FFMA R18, R21, R18, R20 ;  /* 0x0000001215127223 */ /* 0x010fc80000000014 */
[----:B0-----:R-:W-:-:S04]  /*2e10*/  FFMA R18, R19, R28, R18 ;  /* 0x0000001c13127223 */ /* 0x001fc80000000012 */
[----:B-----5:R-:W-:-:S04]  /*2e20*/  FFMA R23, R23, R22, R18 ;  /* 0x0000001617177223 */ /* 0x020fc80000000012 */
[----:B--2---:R-:W-:Y:S01]  /*2e30*/  FFMA R17, R10, R17, R23 ;  /* 0x000000110a117223 */ /* 0x004fe20000000017 */
[----:B-1----:R-:W-:-:S03]  /*2e40*/  IADD3 R8, PT, PT, R8, 0x40, RZ ;  /* 0x0000004008087810 */ /* 0x002fc60007ffe0ff */
[----:B------:R-:W-:Y:S01]  /*2e50*/  FFMA R13, R12, R26, R17 ;  /* 0x0000001a0c0d7223 */ /* 0x000fe20000000011 */
[----:B------:R-:W-:Y:S06]  /*2e60*/  @P0 BRA `(.L_x_78) ;  /* 0xfffffff800e80947 */ /* 0x000fec000383ffff */
.L_x_77:
[----:B------:R-:W-:Y:S05]  /*2e70*/  @!P1 BRA `(.L_x_79) ;  /* 0x00000004004c9947 */ /* 0x000fea0003800000 */
[----:B------:R-:W-:Y:S02]  /*2e80*/  ISETP.GE.U32.AND P0, PT, R5, 0x8, PT ;  /* 0x000000080500780c */ /* 0x000fe40003f06070 */
[----:B------:R-:W-:-:S04]  /*2e90*/  LOP3.LUT R24, R14, 0x7, RZ, 0xc0, !PT ;  /* 0x000000070e187812 */ /* 0x000fc800078ec0ff */
[----:B------:R-:W-:-:S07]  /*2ea0*/  ISETP.NE.AND P1, PT, R24, RZ, PT ;  /* 0x000000ff1800720c */ /* 0x000fce0003f25270 */
[----:B------:R-:W-:Y:S06]  /*2eb0*/  @!P0 BRA `(.L_x_80) ;  /* 0x0000000000948947 */ /* 0x000fec0003800000 */
[----:B------:R-:W0:Y:S01]  /*2ec0*/  LDC.64 R26, c[0x0][0x390] ;  /* 0x0000e400ff1a7b82 */ /* 0x000e220000000a00 */
[----:B------:R-:W-:-:S04]  /*2ed0*/  IMAD R5, R7, R15, R0 ;  /* 0x0000000f07057224 */ /* 0x000fc800078e0200 */
[----:B0-----:R-:W-:-:S05]  /*2ee0*/  IMAD.WIDE R26, R5, 0x4, R26 ;  /* 0x00000004051a7825 */ /* 0x001fca00078e021a */
[----:B------:R-:W2:Y:S01]  /*2ef0*/  LDG.E R6, desc[UR6][R26.64] ;  /* 0x000000061a067981 */ /* 0x000ea2000c1e1900 */
[----:B------:R-:W-:-:S05]  /*2f00*/  IMAD.WIDE R28, R15, 0x4, R26 ;  /* 0x000000040f1c7825 */ /* 0x000fca00078e021a */
[----:B------:R-:W3:Y:S01]  /*2f10*/  LDG.E R5, desc[UR6][R28.64] ;  /* 0x000000061c057981 */ /* 0x000ee2000c1e1900 */
[----:B------:R-:W-:-:S05]  /*2f20*/  IMAD.WIDE R22, R15, 0x4, R28 ;  /* 0x000000040f167825 */ /* 0x000fca00078e021c */
[----:B-1----:R0:W4:Y:S01]  /*2f30*/  LDG.E R12, desc[UR6][R22.64] ;  /* 0x00000006160c7981 */ /* 0x002122000c1e1900 */
[----:B------:R-:W-:-:S04]  /*2f40*/  IMAD.WIDE R20, R15, 0x4, R22 ;  /* 0x000000040f147825 */ /* 0x000fc800078e0216 */
[C---:B------:R-:W-:Y:S02]  /*2f50*/  IMAD.WIDE R10, R15.reuse, 0x4, R20 ;  /* 0x000000040f0a7825 */ /* 0x040fe400078e0214 */
[----:B------:R1:W5:Y:S02]  /*2f60*/  LDG.E R20, desc[UR6][R20.64] ;  /* 0x0000000614147981 */ /* 0x000364000c1e1900 */
[C---:B------:R-:W-:Y:S02]  /*2f70*/  IMAD.WIDE R8, R15.reuse, 0x4, R10 ;  /* 0x000000040f087825 */ /* 0x040fe400078e020a */
[----:B------:R1:W5:Y:S02]  /*2f80*/  LDG.E R10, desc[UR6][R10.64] ;  /* 0x000000060a0a7981 */ /* 0x000364000c1e1900 */
[C---:B------:R-:W-:Y:S02]  /*2f90*/  IMAD.WIDE R16, R15.reuse, 0x4, R8 ;  /* 0x000000040f107825 */ /* 0x040fe400078e0208 */
[----:B------:R1:W5:Y:S02]  /*2fa0*/  LDG.E R8, desc[UR6][R8.64] ;  /* 0x0000000608087981 */ /* 0x000364000c1e1900 */
[----:B------:R-:W-:-:S02]  /*2fb0*/  IMAD.WIDE R18, R15, 0x4, R16 ;  /* 0x000000040f127825 */ /* 0x000fc400078e0210 */
[----:B------:R1:W5:Y:S04]  /*2fc0*/  LDG.E R16, desc[UR6][R16.64] ;  /* 0x0000000610107981 */ /* 0x000368000c1e1900 */
[----:B------:R-:W5:Y:S01]  /*2fd0*/  LDG.E R18, desc[UR6][R18.64] ;  /* 0x0000000612127981 */ /* 0x000f62000c1e1900 */
[----:B------:R-:W-:-:S05]  /*2fe0*/  IMAD R25, R3, R14, R7 ;  /* 0x0000000e03197224 */ /* 0x000fca00078e0207 */
[----:B------:R-:W-:-:S05]  /*2ff0*/  LEA R25, R25, R4, 0x2 ;  /* 0x0000000419197211 */ /* 0x000fca00078e10ff */
[----:B0-----:R-:W2:Y:S04]  /*3000*/  LDS R22, [R25] ;  /* 0x0000000019167984 */ /* 0x001ea80000000800 */
[----:B------:R-:W3:Y:S04]  /*3010*/  LDS R23, [R25+0x4] ;  /* 0x0000040019177984 */ /* 0x000ee80000000800 */
[----:B------:R-:W4:Y:S04]  /*3020*/  LDS R26, [R25+0x8] ;  /* 0x00000800191a7984 */ /* 0x000f280000000800 */
[----:B------:R-:W5:Y:S04]  /*3030*/  LDS R28, [R25+0xc] ;  /* 0x00000c00191c7984 */ /* 0x000f680000000800 */
[----:B-1----:R-:W0:Y:S04]  /*3040*/  LDS R21, [R25+0x10] ;  /* 0x0000100019157984 */ /* 0x002e280000000800 */
[----:B------:R-:W1:Y:S04]  /*3050*/  LDS R11, [R25+0x14] ;  /* 0x00001400190b7984 */ /* 0x000e680000000800 */
[----:B------:R-:W1:Y:S04]  /*3060*/  LDS R9, [R25+0x18] ;  /* 0x0000180019097984 */ /* 0x000e680000000800 */
[----:B------:R-:W1:Y:S01]  /*3070*/  LDS R17, [R25+0x1c] ;  /* 0x00001c0019117984 */ /* 0x000e620000000800 */
[----:B------:R-:W-:Y:S01]  /*3080*/  IADD3 R7, PT, PT, R7, 0x8, RZ ;  /* 0x0000000807077810 */ /* 0x000fe20007ffe0ff */
[----:B--2---:R-:W-:-:S04]  /*3090*/  FFMA R6, R22, R6, R13 ;  /* 0x0000000616067223 */ /* 0x004fc8000000000d */
[----:B---3--:R-:W-:-:S04]  /*30a0*/  FFMA R5, R23, R5, R6 ;  /* 0x0000000517057223 */ /* 0x008fc80000000006 */
[----:B----4-:R-:W-:-:S04]  /*30b0*/  FFMA R5, R26, R12, R5 ;  /* 0x0000000c1a057223 */ /* 0x010fc80000000005 */
[----:B-----5:R-:W-:-:S04]  /*30c0*/  FFMA R20, R28, R20, R5 ;  /* 0x000000141c147223 */ /* 0x020fc80000000005 */
[----:B0-----:R-:W-:-:S04]  /*30d0*/  FFMA R10, R21, R10, R20 ;  /* 0x0000000a150a7223 */ /* 0x001fc80000000014 */
[----:B-1----:R-:W-:-:S04]  /*30e0*/  FFMA R8, R11, R8, R10 ;  /* 0x000000080b087223 */ /* 0x002fc8000000000a */
[----:B------:R-:W-:-:S04]  /*30f0*/  FFMA R8, R9, R16, R8 ;  /* 0x0000001009087223 */ /* 0x000fc80000000008 */
[----:B------:R-:W-:-:S07]  /*3100*/  FFMA R13, R17, R18, R8 ;  /* 0x00000012110d7223 */ /* 0x000fce0000000008 */
.L_x_80:
[----:B------:R-:W-:Y:S05]  /*3110*/  @!P1 BRA `(.L_x_79) ;  /* 0x0000000000a49947 */ /* 0x000fea0003800000 */
[----:B------:R-:W-:Y:S02]  /*3120*/  ISETP.GE.U32.AND P0, PT, R24, 0x4, PT ;  /* 0x000000041800780c */ /* 0x000fe40003f06070 */
[----:B------:R-:W-:-:S04]  /*3130*/  LOP3.LUT R6, R14, 0x3, RZ, 0xc0, !PT ;  /* 0x000000030e067812 */ /* 0x000fc800078ec0ff */
[----:B------:R-:W-:-:S07]  /*3140*/  ISETP.NE.AND P1, PT, R6, RZ, PT ;  /* 0x000000ff0600720c */ /* 0x000fce0003f25270 */
[----:B------:R-:W-:Y:S06]  /*3150*/  @!P0 BRA `(.L_x_81) ;  /* 0x0000000000548947 */ /* 0x000fec0003800000 */
[----:B-1----:R-:W0:Y:S01]  /*3160*/  LDC.64 R8, c[0x0][0x390] ;  /* 0x0000e400ff087b82 */ /* 0x002e220000000a00 */
[----:B------:R-:W-:-:S04]  /*3170*/  IMAD R5, R7, R15, R0 ;  /* 0x0000000f07057224 */ /* 0x000fc800078e0200 */
[----:B0-----:R-:W-:-:S04]  /*3180*/  IMAD.WIDE R8, R5, 0x4, R8 ;  /* 0x0000000405087825 */ /* 0x001fc800078e0208 */
[C---:B------:R-:W-:Y:S02]  /*3190*/  IMAD.WIDE R10, R15.reuse, 0x4, R8 ;  /* 0x000000040f0a7825 */ /* 0x040fe400078e0208 */
[----:B------:R0:W2:Y:S02]  /*31a0*/  LDG.E R8, desc[UR6][R8.64] ;  /* 0x0000000608087981 */ /* 0x0000a4000c1e1900 */
[C---:B------:R-:W-:Y:S02]  /*31b0*/  IMAD.WIDE R16, R15.reuse, 0x4, R10 ;  /* 0x000000040f107825 */ /* 0x040fe400078e020a */
[----:B------:R-:W3:Y:S02]  /*31c0*/  LDG.E R10, desc[UR6][R10.64] ;  /* 0x000000060a0a7981 */ /* 0x000ee4000c1e1900 */
[----:B------:R-:W-:Y:S02]  /*31d0*/  IMAD.WIDE R18, R15, 0x4, R16 ;  /* 0x000000040f127825 */ /* 0x000fe400078e0210 */
[----:B------:R-:W4:Y:S04]  /*31e0*/  LDG.E R16, desc[UR6][R16.64] ;  /* 0x0000000610107981 */ /* 0x000f28000c1e1900 */
[----:B------:R-:W5:Y:S01]  /*31f0*/  LDG.E R18, desc[UR6][R18.64] ;  /* 0x0000000612127981 */ /* 0x000f62000c1e1900 */
[----:B------:R-:W-:Y:S01]  /*3200*/  IMAD R5, R3, R14, R7 ;  /* 0x0000000e03057224 */ /* 0x000fe200078e0207 */
[----:B------:R-:W-:-:S03]  /*3210*/  IADD3 R7, PT, PT, R7, 0x4, RZ ;  /* 0x0000000407077810 */ /* 0x000fc60007ffe0ff */
[----:B------:R-:W-:-:S05]  /*3220*/  IMAD R5, R5, 0x4, R4 ;  /* 0x0000000405057824 */ /* 0x000fca00078e0204 */
[----:B------:R-:W2:Y:S04]  /*3230*/  LDS R4, [R5] ;  /* 0x0000000005047984 */ /* 0x000ea80000000800 */
[----:B------:R-:W3:Y:S04]  /*3240*/  LDS R21, [R5+0x4] ;  /* 0x0000040005157984 */ /* 0x000ee80000000800 */
[----:B------:R-:W4:Y:S04]  /*3250*/  LDS R23, [R5+0x8] ;  /* 0x0000080005177984 */ /* 0x000f280000000800 */
[----:B0-----:R-:W5:Y:S01]  /*3260*/  LDS R9, [R5+0xc] ;  /* 0x00000c0005097984 */ /* 0x001f620000000800 */
[----:B--2---:R-:W-:-:S04]  /*3270*/  FFMA R4, R4, R8, R13 ;  /* 0x0000000804047223 */ /* 0x004fc8000000000d */
[----:B---3--:R-:W-:-:S04]  /*3280*/  FFMA R4, R21, R10, R4 ;  /* 0x0000000a15047223 */ /* 0x008fc80000000004 */
[----:B----4-:R-:W-:-:S04]  /*3290*/  FFMA R4, R23, R16, R4 ;  /* 0x0000001017047223 */ /* 0x010fc80000000004 */
[----:B-----5:R-:W-:-:S07]  /*32a0*/  FFMA R13, R9, R18, R4 ;  /* 0x00000012090d7223 */ /* 0x020fce0000000004 */
.L_x_81:
[----:B------:R-:W-:Y:S05]  /*32b0*/  @!P1 BRA `(.L_x_79) ;  /* 0x00000000003c9947 */ /* 0x000fea0003800000 */
[----:B------:R-:W0:Y:S01]  /*32c0*/  LDC.64 R4, c[0x0][0x390] ;  /* 0x0000e400ff047b82 */ /* 0x000e220000000a00 */
[----:B-1----:R-:W-:Y:S01]  /*32d0*/  IMAD R9, R3, R14, R7 ;  /* 0x0000000e03097224 */ /* 0x002fe200078e0207 */
[----:B------:R-:W-:-:S04]  /*32e0*/  IADD3 R8, PT, PT, -R6, RZ, RZ ;  /* 0x000000ff06087210 */ /* 0x000fc80007ffe1ff */
[----:B------:R-:W-:Y:S01]  /*32f0*/  LEA R9, R9, R2, 0x2 ;  /* 0x0000000209097211 */ /* 0x000fe200078e10ff */
[----:B------:R-:W-:-:S03]  /*3300*/  IMAD R2, R7, R15, R0 ;  /* 0x0000000f07027224 */ /* 0x000fc600078e0200 */
[----:B------:R-:W-:-:S07]  /*3310*/  IADD3 R9, PT, PT, R9, UR5, RZ ;  /* 0x0000000509097c10 */ /* 0x000fce000fffe0ff */
.L_x_82:
[----:B0-----:R-:W-:Y:S01]  /*3320*/  IMAD.WIDE R6, R2, 0x4, R4 ;  /* 0x0000000402067825 */ /* 0x001fe200078e0204 */
[----:B------:R0:W1:Y:S05]  /*3330*/  LDS R10, [R9] ;  /* 0x00000000090a7984 */ /* 0x00006a0000000800 */
[----:B------:R-:W1:Y:S01]  /*3340*/  LDG.E R6, desc[UR6][R6.64] ;  /* 0x0000000606067981 */ /* 0x000e62000c1e1900 */
[----:B------:R-:W-:Y:S02]  /*3350*/  IADD3 R8, PT, PT, R8, 0x1, RZ ;  /* 0x0000000108087810 */ /* 0x000fe40007ffe0ff */
[----:B------:R-:W-:Y:S02]  /*3360*/  IADD3 R2, PT, PT, R2, R15, RZ ;  /* 0x0000000f02027210 */ /* 0x000fe40007ffe0ff */
[----:B------:R-:W-:-:S02]  /*3370*/  ISETP.NE.AND P0, PT, R8, RZ, PT ;  /* 0x000000ff0800720c */ /* 0x000fc40003f05270 */
[----:B0-----:R-:W-:Y:S01]  /*3380*/  IADD3 R9, PT, PT, R9, 0x4, RZ ;  /* 0x0000000409097810 */ /* 0x001fe20007ffe0ff */
[----:B-1----:R-:W-:-:S10]  /*3390*/  FFMA R13, R10, R6, R13 ;  /* 0x000000060a0d7223 */ /* 0x002fd4000000000d */
[----:B------:R-:W-:Y:S05]  /*33a0*/  @P0 BRA `(.L_x_82) ;  /* 0xfffffffc00dc0947 */ /* 0x000fea000383ffff */
.L_x_79:
[----:B------:R-:W0:Y:S01]  /*33b0*/  LDC.64 R4, c[0x0][0x398] ;  /* 0x0000e600ff047b82 */ /* 0x000e220000000a00 */
[----:B------:R-:W-:-:S04]  /*33c0*/  IMAD R3, R3, R15, R0 ;  /* 0x0000000f03037224 */ /* 0x000fc800078e0200 */
[----:B0-----:R-:W-:-:S05]  /*33d0*/  IMAD.WIDE R2, R3, 0x4, R4 ;  /* 0x0000000403027825 */ /* 0x001fca00078e0204 */
[----:B------:R-:W-:Y:S01]  /*33e0*/  STG.E desc[UR6][R2.64], R13 ;  /* 0x0000000d02007986 */ /* 0x000fe2000c101906 */
[----:B------:R-:W-:Y:S05]  /*33f0*/  EXIT ;  /* 0x000000000000794d */ /* 0x000fea0003800000 */
        .weak           $__internal_0_$__cuda_sm20_sqrt_rn_f32_slowpath
        .type           $__internal_0_$__cuda_sm20_sqrt_rn_f32_slowpath,@function
        .size           $__internal_0_$__cuda_sm20_sqrt_rn_f32_slowpath,($__internal_1_$__cuda_sm3x_div_rn_noftz_f32_slowpath - $__internal_0_$__cuda_sm20_sqrt_rn_f32_slowpath)
$__internal_0_$__cuda_sm20_sqrt_rn_f32_slowpath:
[----:B------:R-:W-:-:S13]  /*3400*/  LOP3.LUT P0, RZ, R2, 0x7fffffff, RZ, 0xc0, !PT ;  /* 0x7fffffff02ff7812 */ /* 0x000fda000780c0ff */
[----:B------:R-:W-:Y:S01]  /*3410*/  @!P0 MOV R4, R2 ;  /* 0x0000000200048202 */ /* 0x000fe20000000f00 */
[----:B------:R-:W-:Y:S06]  /*3420*/  @!P0 BRA `(.L_x_83) ;  /* 0x0000000000448947 */ /* 0x000fec0003800000 */
[----:B------:R-:W-:-:S13]  /*3430*/  FSETP.GEU.FTZ.AND P0, PT, R2, RZ, PT ;  /* 0x000000ff0200720b */ /* 0x000fda0003f1e000 */
[----:B------:R-:W-:Y:S01]  /*3440*/  @!P0 MOV R4, 0x7fffffff ;  /* 0x7fffffff00048802 */ /* 0x000fe20000000f00 */
[----:B------:R-:W-:Y:S06]  /*3450*/  @!P0 BRA `(.L_x_83) ;  /* 0x0000000000388947 */ /* 0x000fec0003800000 */
[----:B------:R-:W-:-:S13]  /*3460*/  FSETP.GTU.FTZ.AND P0, PT, |R2|, +INF , PT ;  /* 0x7f8000000200780b */ /* 0x000fda0003f1c200 */
[----:B------:R-:W-:Y:S01]  /*3470*/  @P0 FADD.FTZ R4, R2, 1 ;  /* 0x3f80000002040421 */ /* 0x000fe20000010000 */
[----:B------:R-:W-:Y:S06]  /*3480*/  @P0 BRA `(.L_x_83) ;  /* 0x00000000002c0947 */ /* 0x000fec0003800000 */
[----:B------:R-:W-:-:S13]  /*3490*/  FSETP.NEU.FTZ.AND P0, PT, |R2|, +INF , PT ;  /* 0x7f8000000200780b */ /* 0x000fda0003f1d200 */
[----:B------:R-:W-:Y:S01]  /*34a0*/  @!P0 MOV R4, R2 ;  /* 0x0000000200048202 */ /* 0x000fe20000000f00 */
[----:B------:R-:W-:Y:S06]  /*34b0*/  @!P0 BRA `(.L_x_83) ;  /* 0x0000000000208947 */ /* 0x000fec0003800000 */
[----:B------:R-:W-:-:S04]  /*34c0*/  FFMA R2, R2, 1.84467440737095516160e+19, RZ ;  /* 0x5f80000002027823 */ /* 0x000fc800000000ff */
[----:B------:R-:W0:Y:S02]  /*34d0*/  MUFU.RSQ R5, R2 ;  /* 0x0000000200057308 */ /* 0x000e240000001400 */
[----:B0-----:R-:W-:Y:S01]  /*34e0*/  FMUL.FTZ R7, R2, R5 ;  /* 0x0000000502077220 */ /* 0x001fe20000410000 */
[----:B------:R-:W-:-:S03]  /*34f0*/  FMUL.FTZ R5, R5, 0.5 ;  /* 0x3f00000005057820 */ /* 0x000fc60000410000 */
[----:B------:R-:W-:-:S04]  /*3500*/  FADD.FTZ R4, -R7, -RZ ;  /* 0x800000ff07047221 */ /* 0x000fc80000010100 */
[----:B------:R-:W-:-:S04]  /*3510*/  FFMA R4, R7, R4, R2 ;  /* 0x0000000407047223 */ /* 0x000fc80000000002 */
[----:B------:R-:W-:-:S04]  /*3520*/  FFMA R4, R4, R5, R7 ;  /* 0x0000000504047223 */ /* 0x000fc80000000007 */
[----:B------:R-:W-:-:S07]  /*3530*/  FMUL.FTZ R4, R4, 2.3283064365386962891e-10 ;  /* 0x2f80000004047820 */ /* 0x000fce0000410000 */
.L_x_83:
[----:B------:R-:W-:Y:S01]  /*3540*/  HFMA2 R5, -RZ, RZ, 0, 0 ;  /* 0x00000000ff057431 */ /* 0x000fe200000001ff */
[----:B------:R-:W-:Y:S02]  /*3550*/  MOV R6, R4 ;  /* 0x0000000400067202 */ /* 0x000fe40000000f00 */
[----:B------:R-:W-:-:S04]  /*3560*/  MOV R4, R8 ;  /* 0x0000000800047202 */ /* 0x000fc80000000f00 */
[----:B------:R-:W-:Y:S05]  /*3570*/  RET.REL.NODEC R4 `(_Z9attentionPfS_S_S_ii) ;  /* 0xffffffc804a07950 */ /* 0x000fea0003c3ffff */
        .weak           $__internal_1_$__cuda_sm3x_div_rn_noftz_f32_slowpath
        .type           $__internal_1_$__cuda_sm3x_div_rn_noftz_f32_slowpath,@function
        .size           $__internal_1_$__cuda_sm3x_div_rn_noftz_f32_slowpath,(.L_x_102 - $__internal_1_$__cuda_sm3x_div_rn_noftz_f32_slowpath)
$__internal_1_$__cuda_sm3x_div_rn_noftz_f32_slowpath:
[--C-:B------:R-:W-:Y:S01]  /*3580*/  SHF.R.U32.HI R11, RZ, 0x17, R6.reuse ;  /* 0x00000017ff0b7819 */ /* 0x100fe20000011606 */
[----:B------:R-:W-:Y:S01]  /*3590*/  BSSY.RECONVERGENT B1, `(.L_x_84) ;  /* 0x0000063000017945 */ /* 0x000fe20003800200 */
[----:B------:R-:W-:Y:S01]  /*35a0*/  SHF.R.U32.HI R5, RZ, 0x17, R27 ;  /* 0x00000017ff057819 */ /* 0x000fe2000001161b */
[----:B------:R-:W-:Y:S01]  /*35b0*/  IMAD.MOV.U32 R18, RZ, RZ, R6 ;  /* 0x000000ffff127224 */ /* 0x000fe200078e0006 */
[----:B------:R-:W-:Y:S02]  /*35c0*/  LOP3.LUT R11, R11, 0xff, RZ, 0xc0, !PT ;  /* 0x000000ff0b0b7812 */ /* 0x000fe400078ec0ff */
[----:B------:R-:W-:Y:S02]  /*35d0*/  LOP3.LUT R17, R5, 0xff, RZ, 0xc0, !PT ;  /* 0x000000ff05117812 */ /* 0x000fe400078ec0ff */
[----:B------:R-:W-:Y:S02]  /*35e0*/  IADD3 R19, PT, PT, R11, -0x1, RZ ;  /* 0xffffffff0b137810 */ /* 0x000fe40007ffe0ff */
[----:B------:R-:W-:-:S02]  /*35f0*/  IADD3 R5, PT, PT, R17, -0x1, RZ ;  /* 0xffffffff11057810 */ /* 0x000fc40007ffe0ff */
[----:B------:R-:W-:-:S04]  /*3600*/  ISETP.GT.U32.AND P0, PT, R19, 0xfd, PT ;  /* 0x000000fd1300780c */ /* 0x000fc80003f04070 */
[----:B------:R-:W-:-:S13]  /*3610*/  ISETP.GT.U32.OR P0, PT, R5, 0xfd, P0 ;  /* 0x000000fd0500780c */ /* 0x000fda0000704470 */
[----:B------:R-:W-:Y:S01]  /*3620*/  @!P0 MOV R14, RZ ;  /* 0x000000ff000e8202 */ /* 0x000fe20000000f00 */
[----:B------:R-:W-:Y:S06]  /*3630*/  @!P0 BRA `(.L_x_85) ;  /* 0x00000000005c8947 */ /* 0x000fec0003800000 */
[----:B------:R-:W-:Y:S02]  /*3640*/  FSETP.GTU.FTZ.AND P0, PT, |R27|, +INF , PT ;  /* 0x7f8000001b00780b */ /* 0x000fe40003f1c200 */
[----:B------:R-:W-:-:S04]  /*3650*/  FSETP.GTU.FTZ.AND P1, PT, |R6|, +INF , PT ;  /* 0x7f8000000600780b */ /* 0x000fc80003f3c200 */
[----:B------:R-:W-:-:S13]  /*3660*/  PLOP3.LUT P0, PT, P0, P1, PT, 0xf8, 0x8f ;  /* 0x00000000008f781c */ /* 0x000fda0000703f70 */
[----:B------:R-:W-:Y:S05]  /*3670*/  @P0 BRA `(.L_x_86) ;  /* 0x00000004004c0947 */ /* 0x000fea0003800000 */
[----:B------:R-:W-:-:S13]  /*3680*/  LOP3.LUT P0, RZ, R18, 0x7fffffff, R27, 0xc8, !PT ;  /* 0x7fffffff12ff7812 */ /* 0x000fda000780c81b */
[----:B------:R-:W-:Y:S05]  /*3690*/  @!P0 BRA `(.L_x_87) ;  /* 0x00000004003c8947 */ /* 0x000fea0003800000 */
[C---:B------:R-:W-:Y:S02]  /*36a0*/  FSETP.NEU.FTZ.AND P3, PT, |R27|.reuse, +INF , PT ;  /* 0x7f8000001b00780b */ /* 0x040fe40003f7d200 */
[----:B------:R-:W-:Y:S02]  /*36b0*/  FSETP.NEU.FTZ.AND P1, PT, |R6|, +INF , PT ;  /* 0x7f8000000600780b */ /* 0x000fe40003f3d200 */
[----:B------:R-:W-:-:S11]  /*36c0*/  FSETP.NEU.FTZ.AND P0, PT, |R27|, +INF , PT ;  /* 0x7f8000001b00780b */ /* 0x000fd60003f1d200 */
[----:B------:R-:W-:Y:S05]  /*36d0*/  @!P1 BRA !P3, `(.L_x_87) ;  /* 0x00000004002c9947 */ /* 0x000fea0005800000 */
[----:B------:R-:W-:-:S04]  /*36e0*/  LOP3.LUT P3, RZ, R27, 0x7fffffff, RZ, 0xc0, !PT ;  /* 0x7fffffff1bff7812 */ /* 0x000fc8000786c0ff */
[----:B------:R-:W-:-:S13]  /*36f0*/  PLOP3.LUT P1, PT, P1, P3, PT, 0x2f, 0xf2 ;  /* 0x0000000000f2781c */ /* 0x000fda0000f26577 */
[----:B------:R-:W-:Y:S05]  /*3700*/  @P1 BRA `(.L_x_88) ;  /* 0x0000000400181947 */ /* 0x000fea0003800000 */
[----:B------:R-:W-:-:S04]  /*3710*/  LOP3.LUT P1, RZ, R18, 0x7fffffff, RZ, 0xc0, !PT ;  /* 0x7fffffff12ff7812 */ /* 0x000fc8000782c0ff */
[----:B------:R-:W-:-:S13]  /*3720*/  PLOP3.LUT P0, PT, P0, P1, PT, 0x2f, 0xf2 ;  /* 0x0000000000f2781c */ /* 0x000fda0000702577 */
[----:B------:R-:W-:Y:S05]  /*3730*/  @P0 BRA `(.L_x_89) ;  /* 0x0000000400000947 */ /* 0x000fea0003800000 */
[----:B------:R-:W-:Y:S02]  /*3740*/  ISETP.GE.AND P0, PT, R5, RZ, PT ;  /* 0x000000ff0500720c */ /* 0x000fe40003f06270 */
[----:B------:R-:W-:-:S11]  /*3750*/  ISETP.GE.AND P1, PT, R19, RZ, PT ;  /* 0x000000ff1300720c */ /* 0x000fd60003f26270 */
[----:B------:R-:W-:Y:S01]  /*3760*/  @P0 MOV R14, RZ ;  /* 0x000000ff000e0202 */ /* 0x000fe20000000f00 */
[----:B------:R-:W-:Y:S01]  /*3770*/  @!P0 FFMA R27, R27, 1.84467440737095516160e+19, RZ ;  /* 0x5f8000001b1b8823 */ /* 0x000fe200000000ff */
[----:B------:R-:W-:Y:S01]  /*3780*/  @!P0 MOV R14, 0xffffffc0 ;  /* 0xffffffc0000e8802 */ /* 0x000fe20000000f00 */
[----:B------:R-:W-:-:S03]  /*3790*/  @!P1 FFMA R18, R6, 1.84467440737095516160e+19, RZ ;  /* 0x5f80000006129823 */ /* 0x000fc600000000ff */
[----:B------:R-:W-:-:S07]  /*37a0*/  @!P1 IADD3 R14, PT, PT, R14, 0x40, RZ ;  /* 0x000000400e0e9810 */ /* 0x000fce0007ffe0ff */
.L_x_85:
[----:B------:R-:W-:Y:S01]  /*37b0*/  LEA R5, R11, 0xc0800000, 0x17 ;  /* 0xc08000000b057811 */ /* 0x000fe200078eb8ff */
[----:B------:R-:W-:Y:S03]  /*37c0*/  BSSY.RECONVERGENT B2, `(.L_x_90) ;  /* 0x0000036000027945 */ /* 0x000fe60003800200 */
[----:B------:R-:W-:Y:S02]  /*37d0*/  IADD3 R19, PT, PT, -R5, R18, RZ ;  /* 0x0000001205137210 */ /* 0x000fe40007ffe1ff */
[----:B------:R-:W-:Y:S02]  /*37e0*/  IADD3 R18, PT, PT, R17, -0x7f, RZ ;  /* 0xffffff8111127810 */ /* 0x000fe40007ffe0ff */
[----:B------:R0:W1:Y:S01]  /*37f0*/  MUFU.RCP R20, R19 ;  /* 0x0000001300147308 */ /* 0x0000620000001000 */
[----:B------:R-:W-:Y:S02]  /*3800*/  FADD.FTZ R22, -R19, -RZ ;  /* 0x800000ff13167221 */ /* 0x000fe40000010100 */
[C---:B------:R-:W-:Y:S01]  /*3810*/  IMAD R5, R18.reuse, -0x800000, R27 ;  /* 0xff80000012057824 */ /* 0x040fe200078e021b */
[----:B0-----:R-:W-:-:S04]  /*3820*/  IADD3 R19, PT, PT, R18, 0x7f, -R11 ;  /* 0x0000007f12137810 */ /* 0x001fc80007ffe80b */
[----:B------:R-:W-:Y:S01]  /*3830*/  IADD3 R14, PT, PT, R19, R14, RZ ;  /* 0x0000000e130e7210 */ /* 0x000fe20007ffe0ff */
[----:B-1----:R-:W-:-:S04]  /*3840*/  FFMA R17, R20, R22, 1 ;  /* 0x3f80000014117423 */ /* 0x002fc80000000016 */
[----:B------:R-:W-:-:S04]  /*3850*/  FFMA R20, R20, R17, R20 ;  /* 0x0000001114147223 */ /* 0x000fc80000000014 */
[----:B------:R-:W-:-:S04]  /*3860*/  FFMA R17, R5, R20, RZ ;  /* 0x0000001405117223 */ /* 0x000fc800000000ff */
[----:B------:R-:W-:-:S04]  /*3870*/  FFMA R21, R22, R17, R5 ;  /* 0x0000001116157223 */ /* 0x000fc80000000005 */
[----:B------:R-:W-:-:S04]  /*3880*/  FFMA R17, R20, R21, R17 ;  /* 0x0000001514117223 */ /* 0x000fc80000000011 */
[----:B------:R-:W-:-:S04]  /*3890*/  FFMA R22, R22, R17, R5 ;  /* 0x0000001116167223 */ /* 0x000fc80000000005 */
[----:B------:R-:W-:-:S05]  /*38a0*/  FFMA R5, R20, R22, R17 ;  /* 0x0000001614057223 */ /* 0x000fca0000000011 */
[----:B------:R-:W-:-:S04]  /*38b0*/  SHF.R.U32.HI R11, RZ, 0x17, R5 ;  /* 0x00000017ff0b7819 */ /* 0x000fc80000011605 */
[----:B------:R-:W-:-:S04]  /*38c0*/  LOP3.LUT R11, R11, 0xff, RZ, 0xc0, !PT ;  /* 0x000000ff0b0b7812 */ /* 0x000fc800078ec0ff */
[----:B------:R-:W-:-:S04]  /*38d0*/  IADD3 R18, PT, PT, R11, R14, RZ ;  /* 0x0000000e0b127210 */ /* 0x000fc80007ffe0ff */
[----:B------:R-:W-:-:S04]  /*38e0*/  IADD3 R11, PT, PT, R18, -0x1, RZ ;  /* 0xffffffff120b7810 */ /* 0x000fc80007ffe0ff */
[----:B------:R-:W-:-:S13]  /*38f0*/  ISETP.GE.U32.AND P0, PT, R11, 0xfe, PT ;  /* 0x000000fe0b00780c */ /* 0x000fda0003f06070 */
[----:B------:R-:W-:Y:S05]  /*3900*/  @!P0 BRA `(.L_x_91) ;  /* 0x0000000000808947 */ /* 0x000fea0003800000 */
[----:B------:R-:W-:-:S13]  /*3910*/  ISETP.GT.AND P0, PT, R18, 0xfe, PT ;  /* 0x000000fe1200780c */ /* 0x000fda0003f04270 */
[----:B------:R-:W-:Y:S05]  /*3920*/  @P0 BRA `(.L_x_92) ;  /* 0x00000000006c0947 */ /* 0x000fea0003800000 */
[----:B------:R-:W-:-:S13]  /*3930*/  ISETP.GE.AND P0, PT, R18, 0x1, PT ;  /* 0x000000011200780c */ /* 0x000fda0003f06270 */
[----:B------:R-:W-:Y:S05]  /*3940*/  @P0 BRA `(.L_x_93) ;  /* 0x0000000000740947 */ /* 0x000fea0003800000 */
[----:B------:R-:W-:Y:S02]  /*3950*/  ISETP.GE.AND P0, PT, R18, -0x18, PT ;  /* 0xffffffe81200780c */ /* 0x000fe40003f06270 */
[----:B------:R-:W-:-:S11]  /*3960*/  LOP3.LUT R5, R5, 0x80000000, RZ, 0xc0, !PT ;  /* 0x8000000005057812 */ /* 0x000fd600078ec0ff */
[----:B------:R-:W-:Y:S05]  /*3970*/  @!P0 BRA `(.L_x_93) ;  /* 0x0000000000688947 */ /* 0x000fea0003800000 */
[-CC-:B------:R-:W-:Y:S01]  /*3980*/  FFMA.RZ R11, R20, R22.reuse, R17.reuse ;  /* 0x00000016140b7223 */ /* 0x180fe2000000c011 */
[C---:B------:R-:W-:Y:S02]  /*3990*/  ISETP.NE.AND P3, PT, R18.reuse, RZ, PT ;  /* 0x000000ff1200720c */ /* 0x040fe40003f65270 */
[----:B------:R-:W-:Y:S02]  /*39a0*/  ISETP.NE.AND P1, PT, R18, RZ, PT ;  /* 0x000000ff1200720c */ /* 0x000fe40003f25270 */
[----:B------:R-:W-:Y:S01]  /*39b0*/  LOP3.LUT R14, R11, 0x7fffff, RZ, 0xc0, !PT ;  /* 0x007fffff0b0e7812 */ /* 0x000fe200078ec0ff */
[CCC-:B------:R-:W-:Y:S01]  /*39c0*/  FFMA.RP R11, R20.reuse, R22.reuse, R17.reuse ;  /* 0x00000016140b7223 */ /* 0x1c0fe20000008011 */
[----:B------:R-:W-:Y:S01]  /*39d0*/  FFMA.RM R20, R20, R22, R17 ;  /* 0x0000001614147223 */ /* 0x000fe20000004011 */
[----:B------:R-:W-:Y:S02]  /*39e0*/  IADD3 R17, PT, PT, R18, 0x20, RZ ;  /* 0x0000002012117810 */ /* 0x000fe40007ffe0ff */
[----:B------:R-:W-:-:S02]  /*39f0*/  LOP3.LUT R14, R14, 0x800000, RZ, 0xfc, !PT ;  /* 0x008000000e0e7812 */ /* 0x000fc400078efcff */
[----:B------:R-:W-:Y:S02]  /*3a00*/  IADD3 R18, PT, PT, -R18, RZ, RZ ;  /* 0x000000ff12127210 */ /* 0x000fe40007ffe1ff */
[----:B------:R-:W-:Y:S02]  /*3a10*/  SHF.L.U32 R17, R14, R17, RZ ;  /* 0x000000110e117219 */ /* 0x000fe400000006ff */
[----:B------:R-:W-:Y:S02]  /*3a20*/  FSETP.NEU.FTZ.AND P0, PT, R11, R20, PT ;  /* 0x000000140b00720b */ /* 0x000fe40003f1d000 */
[----:B------:R-:W-:Y:S02]  /*3a30*/  SEL R11, R18, RZ, P3 ;  /* 0x000000ff120b7207 */ /* 0x000fe40001800000 */
[----:B------:R-:W-:Y:S02]  /*3a40*/  ISETP.NE.AND P1, PT, R17, RZ, P1 ;  /* 0x000000ff1100720c */ /* 0x000fe40000f25270 */
[----:B------:R-:W-:-:S02]  /*3a50*/  SHF.R.U32.HI R11, RZ, R11, R14 ;  /* 0x0000000bff0b7219 */ /* 0x000fc4000001160e */
[----:B------:R-:W-:Y:S02]  /*3a60*/  PLOP3.LUT P0, PT, P0, P1, PT, 0xf8, 0x8f ;  /* 0x00000000008f781c */ /* 0x000fe40000703f70 */
[----:B------:R-:W-:Y:S02]  /*3a70*/  SHF.R.U32.HI R17, RZ, 0x1, R11 ;  /* 0x00000001ff117819 */ /* 0x000fe4000001160b */
[----:B------:R-:W-:-:S04]  /*3a80*/  SEL R14, RZ, 0x1, !P0 ;  /* 0x00000001ff0e7807 */ /* 0x000fc80004000000 */
[----:B------:R-:W-:-:S04]  /*3a90*/  LOP3.LUT R14, R14, 0x1, R17, 0xf8, !PT ;  /* 0x000000010e0e7812 */ /* 0x000fc800078ef811 */
[----:B------:R-:W-:-:S04]  /*3aa0*/  LOP3.LUT R14, R14, R11, RZ, 0xc0, !PT ;  /* 0x0000000b0e0e7212 */ /* 0x000fc800078ec0ff */
[----:B------:R-:W-:-:S04]  /*3ab0*/  IADD3 R14, PT, PT, R17, R14, RZ ;  /* 0x0000000e110e7210 */ /* 0x000fc80007ffe0ff */
[----:B------:R-:W-:Y:S01]  /*3ac0*/  LOP3.LUT R5, R14, R5, RZ, 0xfc, !PT ;  /* 0x000000050e057212 */ /* 0x000fe200078efcff */
[----:B------:R-:W-:Y:S06]  /*3ad0*/  BRA `(.L_x_93) ;  /* 0x0000000000107947 */ /* 0x000fec0003800000 */
.L_x_92:
[----:B------:R-:W-:-:S04]  /*3ae0*/  LOP3.LUT R5, R5, 0x80000000, RZ, 0xc0, !PT ;  /* 0x8000000005057812 */ /* 0x000fc800078ec0ff */
[----:B------:R-:W-:Y:S01]  /*3af0*/  LOP3.LUT R5, R5, 0x7f800000, RZ, 0xfc, !PT ;  /* 0x7f80000005057812 */ /* 0x000fe200078efcff */
[----:B------:R-:W-:Y:S06]  /*3b00*/  BRA `(.L_x_93) ;  /* 0x0000000000047947 */ /* 0x000fec0003800000 */
.L_x_91:
[----:B------:R-:W-:-:S07]  /*3b10*/  LEA R5, R14, R5, 0x17 ;  /* 0x000000050e057211 */ /* 0x000fce00078eb8ff */
.L_x_93:
[----:B------:R-:W-:Y:S05]  /*3b20*/  BSYNC.RECONVERGENT B2 ;  /* 0x0000000000027941 */ /* 0x000fea0003800200 */
.L_x_90:
[----:B------:R-:W-:Y:S05]  /*3b30*/  BRA `(.L_x_94) ;  /* 0x0000000000207947 */ /* 0x000fea0003800000 */
.L_x_89:
[----:B------:R-:W-:-:S04]  /*3b40*/  LOP3.LUT R5, R18, 0x80000000, R27, 0x48, !PT ;  /* 0x8000000012057812 */ /* 0x000fc800078e481b */
[----:B------:R-:W-:Y:S01]  /*3b50*/  LOP3.LUT R5, R5, 0x7f800000, RZ, 0xfc, !PT ;  /* 0x7f80000005057812 */ /* 0x000fe200078efcff */
[----:B------:R-:W-:Y:S06]  /*3b60*/  BRA `(.L_x_94) ;  /* 0x0000000000147947 */ /* 0x000fec0003800000 */
.L_x_88:
[----:B------:R-:W-:Y:S01]  /*3b70*/  LOP3.LUT R5, R18, 0x80000000, R27, 0x48, !PT ;  /* 0x8000000012057812 */ /* 0x000fe200078e481b */
[----:B------:R-:W-:Y:S06]  /*3b80*/  BRA `(.L_x_94) ;  /* 0x00000000000c7947 */ /* 0x000fec0003800000 */
.L_x_87:
[----:B------:R-:W0:Y:S01]  /*3b90*/  MUFU.RSQ R5, -QNAN ;  /* 0xffc0000000057908 */ /* 0x000e220000001400 */
[----:B------:R-:W-:Y:S05]  /*3ba0*/  BRA `(.L_x_94) ;  /* 0x0000000000047947 */ /* 0x000fea0003800000 */
.L_x_86:
[----:B------:R-:W-:-:S07]  /*3bb0*/  FADD.FTZ R5, R27, R6 ;  /* 0x000000061b057221 */ /* 0x000fce0000010000 */
.L_x_94:
[----:B------:R-:W-:Y:S05]  /*3bc0*/  BSYNC.RECONVERGENT B1 ;  /* 0x0000000000017941 */ /* 0x000fea0003800200 */
.L_x_84:
[----:B------:R-:W-:Y:S01]  /*3bd0*/  HFMA2 R11, -RZ, RZ, 0, 0 ;  /* 0x00000000ff0b7431 */ /* 0x000fe200000001ff */
[----:B0-----:R-:W-:-:S03]  /*3be0*/  MOV R14, R5 ;  /* 0x00000005000e7202 */ /* 0x001fc60000000f00 */
[----:B------:R-:W-:Y:S05]  /*3bf0*/  RET.REL.NODEC R10 `(_Z9attentionPfS_S_S_ii) ;  /* 0xffffffc40a007950 */ /* 0x000fea0003c3ffff */
.L_x_95:
        /* <DEDUP_REMOVED lines=16> */
.L_x_102:


//--------------------- .text._Z6matmulPfS_S_iii  --------------------------
	.section	.text._Z6matmulPfS_S_iii,"ax",@progbits
	.align	128
        .global         _Z6matmulPfS_S_iii
        .type           _Z6matmulPfS_S_iii,@function
        .size           _Z6matmulPfS_S_iii,(.L_x_106 - _Z6matmulPfS_S_iii)
        .other          _Z6matmulPfS_S_iii,@"STO_CUDA_ENTRY STV_DEFAULT"
_Z6matmulPfS_S_iii:
.text._Z6matmulPfS_S_iii:
        /* <DEDUP_REMOVED lines=34> */
.L_x_98:
        /* <DEDUP_REMOVED lines=41> */
.L_x_97:
        /* <DEDUP_REMOVED lines=32> */
.L_x_99:
        /* <DEDUP_REMOVED lines=32> */
.L_x_96:
[----:B------:R-:W0:Y:S01]  /*08b0*/  LDC.64 R2, c[0x0][0x390] ;  /* 0x0000e400ff027b82 */ /* 0x000e220000000a00 */
[----:B------:R-:W-:-:S04]  /*08c0*/  IMAD R17, R16, R17, R0 ;  /* 0x0000001110117224 */ /* 0x000fc800078e0200 */
[----:B0-----:R-:W-:-:S05]  /*08d0*/  IMAD.WIDE R2, R17, 0x4, R2 ;  /* 0x0000000411027825 */ /* 0x001fca00078e0202 */
[----:B------:R-:W-:Y:S01]  /*08e0*/  STG.E desc[UR4][R2.64], R24 ;  /* 0x0000001802007986 */ /* 0x000fe2000c101904 */
[----:B------:R-:W-:Y:S05]  /*08f0*/  EXIT ;  /* 0x000000000000794d */ /* 0x000fea0003800000 */
.L_x_100:
        /* <DEDUP_REMOVED lines=16> */
.L_x_106:


//--------------------- .nv.global.init           --------------------------
	.section	.nv.global.init,"aw",@progbits
	.align	4
.nv.global.init:
	.type		mrg32k3aM1SubSeq,@object
	.size		mrg32k3aM1SubSeq,(mrg32k3aM2SubSeq - mrg32k3aM1SubSeq)
mrg32k3aM1SubSeq:
        /*0000*/ 	.byte	0x0b, 0xcc, 0xee, 0x04, 0x73, 0x29, 0x8b, 0x6f, 0xf6, 0x53, 0x03, 0xf6, 0x23, 0xf6, 0xea, 0xda
        /* <DEDUP_REMOVED lines=125> */
	.type		mrg32k3aM2SubSeq,@object
	.size		mrg32k3aM2SubSeq,(mrg32k3aM1 - mrg32k3aM2SubSeq)
mrg32k3aM2SubSeq:
        /* <DEDUP_REMOVED lines=126> */
	.type		mrg32k3aM1,@object
	.size		mrg32k3aM1,(mrg32k3aM1Seq - mrg32k3aM1)
mrg32k3aM1:
        /* <DEDUP_REMOVED lines=144> */
	.type		mrg32k3aM1Seq,@object
	.size		mrg32k3aM1Seq,(mrg32k3aM2 - mrg32k3aM1Seq)
mrg32k3aM1Seq:
        /* <DEDUP_REMOVED lines=144> */
	.type		mrg32k3aM2,@object
	.size		mrg32k3aM2,(mrg32k3aM2Seq - mrg32k3aM2)
mrg32k3aM2:
        /* <DEDUP_REMOVED lines=144> */
	.type		mrg32k3aM2Seq,@object
	.size		mrg32k3aM2Seq,(precalc_xorwow_matrix - mrg32k3aM2Seq)
mrg32k3aM2Seq:
        /* <DEDUP_REMOVED lines=144> */
	.type		precalc_xorwow_matrix,@object
	.size		precalc_xorwow_matrix,(precalc_xorwow_offset_matrix - precalc_xorwow_matrix)
precalc_xorwow_matrix:
        /* <DEDUP_REMOVED lines=6400> */
	.type		precalc_xorwow_offset_matrix,@object
	.size		precalc_xorwow_offset_matrix,(.L_1 - precalc_xorwow_offset_matrix)
precalc_xorwow_offset_matrix:
        /* <DEDUP_REMOVED lines=6400> */
.L_1:


//--------------------- .nv.shared._Z16linearProjectionPfS_S_iii --------------------------
	.section	.nv.shared._Z16linearProjectionPfS_S_iii,"aw",@nobits
	.sectionflags	@""
	.align	16
	.zero		1024


//--------------------- .nv.shared.reserved.0     --------------------------
	.section	.nv.shared.reserved.0,"aw",@nobits
	.weak		__nv_reservedSMEM_offset_0_alias
	.size		__nv_reservedSMEM_offset_0_alias, 0, 64
	.other		__nv_reservedSMEM_offset_0_alias,@"STO_CUDA_RESERVED_SHARED STV_DEFAULT"
__nv_reservedSMEM_offset_0_alias:
	.zero		0
	.zero		64


//--------------------- .nv.shared._Z22initializeRandomMatrixPfiiy --------------------------
	.section	.nv.shared._Z22initializeRandomMatrixPfiiy,"aw",@nobits
	.sectionflags	@""
	.align	16
	.zero		1024


//--------------------- .nv.shared._Z9attentionPfS_S_S_ii --------------------------
	.section	.nv.shared._Z9attentionPfS_S_S_ii,"aw",@nobits
	.sectionflags	@""
	.align	16
	.zero		1024


//--------------------- .nv.shared._Z6matmulPfS_S_iii --------------------------
	.section	.nv.shared._Z6matmulPfS_S_iii,"aw",@nobits
	.sectionflags	@""
	.align	16
	.zero		1024


//--------------------- .nv.constant0._Z16linearProjectionPfS_S_iii --------------------------
	.section	.nv.constant0._Z16linearProjectionPfS_S_iii,"a",@progbits
	.sectionflags	@""
	.align	4
.nv.constant0._Z16linearProjectionPfS_S_iii:
	.zero		932


//--------------------- .nv.constant0._Z22initializeRandomMatrixPfiiy --------------------------
	.section	.nv.constant0._Z22initializeRandomMatrixPfiiy,"a",@progbits
	.sectionflags	@""
	.align	4
.nv.constant0._Z22initializeRandomMatrixPfiiy:
	.zero		920


//--------------------- .nv.constant0._Z9attentionPfS_S_S_ii --------------------------
	.section	.nv.constant0._Z9attentionPfS_S_S_ii,"a",@progbits
	.sectionflags	@""
	.align	4
.nv.constant0._Z9attentionPfS_S_S_ii:
	.zero		936


//--------------------- .nv.constant0._Z6matmulPfS_S_iii --------------------------
	.section	.nv.constant0._Z6matmulPfS_S_iii,"a",@progbits
	.sectionflags	@""
	.align	4
.nv.constant0._Z6matmulPfS_S_iii:
	.zero		932


//--------------------- SYMBOLS --------------------------

	.type		.nv.reservedSmem.offset0,@object
	.size		.nv.reservedSmem.offset0,0x4
	.type		.nv.reservedSmem.cap,@object
	.size		.nv.reservedSmem.cap,0x4
